//
// Generated by NVIDIA NVVM Compiler
//
// Compiler Build ID: CL-36424714
// Cuda compilation tools, release 13.0, V13.0.88
// Based on NVVM 20.0.0
//

.version 9.0
.target sm_100
.address_size 64

	// .globl	_Z17attn_naive_kernelPKfS0_S0_Pf
.extern .shared .align 16 .b8 smem[];

.visible .entry _Z17attn_naive_kernelPKfS0_S0_Pf(
	.param .u64 .ptr .align 1 _Z17attn_naive_kernelPKfS0_S0_Pf_param_0,
	.param .u64 .ptr .align 1 _Z17attn_naive_kernelPKfS0_S0_Pf_param_1,
	.param .u64 .ptr .align 1 _Z17attn_naive_kernelPKfS0_S0_Pf_param_2,
	.param .u64 .ptr .align 1 _Z17attn_naive_kernelPKfS0_S0_Pf_param_3
)
{
	.reg .pred 	%p<10>;
	.reg .b32 	%r<42>;
	.reg .b32 	%f<198>;
	.reg .b64 	%rd<33>;

	ld.param.u64 	%rd13, [_Z17attn_naive_kernelPKfS0_S0_Pf_param_0];
	ld.param.u64 	%rd14, [_Z17attn_naive_kernelPKfS0_S0_Pf_param_1];
	ld.param.u64 	%rd11, [_Z17attn_naive_kernelPKfS0_S0_Pf_param_2];
	ld.param.u64 	%rd12, [_Z17attn_naive_kernelPKfS0_S0_Pf_param_3];
	cvta.to.global.u64 	%rd1, %rd14;
	cvta.to.global.u64 	%rd2, %rd13;
	mov.u32 	%r1, %ctaid.x;
	mov.u32 	%r18, %tid.x;
	setp.gt.u32 	%p1, %r1, 511;
	setp.gt.u32 	%p2, %r18, 63;
	or.pred  	%p3, %p1, %p2;
	@%p3 bra 	$L__BB0_14;
	mov.f32 	%f15, 0f42800000;
	rsqrt.approx.f32 	%f1, %f15;
	shl.b32 	%r3, %r1, 6;
	mov.b32 	%r36, 0;
	mov.f32 	%f192, 0fE0AD78EC;
$L__BB0_2:
	shl.b32 	%r5, %r36, 6;
	mov.f32 	%f193, 0f00000000;
	mov.b32 	%r37, 0;
$L__BB0_3:
	add.s32 	%r21, %r3, %r37;
	mul.wide.u32 	%rd15, %r21, 4;
	add.s64 	%rd16, %rd2, %rd15;
	ld.global.f32 	%f17, [%rd16];
	add.s32 	%r22, %r5, %r37;
	mul.wide.u32 	%rd17, %r22, 4;
	add.s64 	%rd18, %rd1, %rd17;
	ld.global.f32 	%f18, [%rd18];
	fma.rn.f32 	%f19, %f17, %f18, %f193;
	ld.global.f32 	%f20, [%rd16+4];
	ld.global.f32 	%f21, [%rd18+4];
	fma.rn.f32 	%f22, %f20, %f21, %f19;
	ld.global.f32 	%f23, [%rd16+8];
	ld.global.f32 	%f24, [%rd18+8];
	fma.rn.f32 	%f25, %f23, %f24, %f22;
	ld.global.f32 	%f26, [%rd16+12];
	ld.global.f32 	%f27, [%rd18+12];
	fma.rn.f32 	%f28, %f26, %f27, %f25;
	ld.global.f32 	%f29, [%rd16+16];
	ld.global.f32 	%f30, [%rd18+16];
	fma.rn.f32 	%f31, %f29, %f30, %f28;
	ld.global.f32 	%f32, [%rd16+20];
	ld.global.f32 	%f33, [%rd18+20];
	fma.rn.f32 	%f34, %f32, %f33, %f31;
	ld.global.f32 	%f35, [%rd16+24];
	ld.global.f32 	%f36, [%rd18+24];
	fma.rn.f32 	%f37, %f35, %f36, %f34;
	ld.global.f32 	%f38, [%rd16+28];
	ld.global.f32 	%f39, [%rd18+28];
	fma.rn.f32 	%f40, %f38, %f39, %f37;
	ld.global.f32 	%f41, [%rd16+32];
	ld.global.f32 	%f42, [%rd18+32];
	fma.rn.f32 	%f43, %f41, %f42, %f40;
	ld.global.f32 	%f44, [%rd16+36];
	ld.global.f32 	%f45, [%rd18+36];
	fma.rn.f32 	%f46, %f44, %f45, %f43;
	ld.global.f32 	%f47, [%rd16+40];
	ld.global.f32 	%f48, [%rd18+40];
	fma.rn.f32 	%f49, %f47, %f48, %f46;
	ld.global.f32 	%f50, [%rd16+44];
	ld.global.f32 	%f51, [%rd18+44];
	fma.rn.f32 	%f52, %f50, %f51, %f49;
	ld.global.f32 	%f53, [%rd16+48];
	ld.global.f32 	%f54, [%rd18+48];
	fma.rn.f32 	%f55, %f53, %f54, %f52;
	ld.global.f32 	%f56, [%rd16+52];
	ld.global.f32 	%f57, [%rd18+52];
	fma.rn.f32 	%f58, %f56, %f57, %f55;
	ld.global.f32 	%f59, [%rd16+56];
	ld.global.f32 	%f60, [%rd18+56];
	fma.rn.f32 	%f61, %f59, %f60, %f58;
	ld.global.f32 	%f62, [%rd16+60];
	ld.global.f32 	%f63, [%rd18+60];
	fma.rn.f32 	%f193, %f62, %f63, %f61;
	add.s32 	%r37, %r37, 16;
	setp.ne.s32 	%p4, %r37, 64;
	@%p4 bra 	$L__BB0_3;
	mul.f32 	%f64, %f1, %f193;
	max.f32 	%f192, %f192, %f64;
	add.s32 	%r36, %r36, 1;
	setp.ne.s32 	%p5, %r36, 512;
	@%p5 bra 	$L__BB0_2;
	mov.f32 	%f194, 0f00000000;
	mov.b32 	%r38, 0;
$L__BB0_6:
	shl.b32 	%r10, %r38, 6;
	mov.f32 	%f195, 0f00000000;
	mov.b32 	%r39, 0;
$L__BB0_7:
	add.s32 	%r25, %r3, %r39;
	mul.wide.u32 	%rd19, %r25, 4;
	add.s64 	%rd20, %rd2, %rd19;
	ld.global.f32 	%f67, [%rd20];
	add.s32 	%r26, %r10, %r39;
	mul.wide.u32 	%rd21, %r26, 4;
	add.s64 	%rd22, %rd1, %rd21;
	ld.global.f32 	%f68, [%rd22];
	fma.rn.f32 	%f69, %f67, %f68, %f195;
	ld.global.f32 	%f70, [%rd20+4];
	ld.global.f32 	%f71, [%rd22+4];
	fma.rn.f32 	%f72, %f70, %f71, %f69;
	ld.global.f32 	%f73, [%rd20+8];
	ld.global.f32 	%f74, [%rd22+8];
	fma.rn.f32 	%f75, %f73, %f74, %f72;
	ld.global.f32 	%f76, [%rd20+12];
	ld.global.f32 	%f77, [%rd22+12];
	fma.rn.f32 	%f78, %f76, %f77, %f75;
	ld.global.f32 	%f79, [%rd20+16];
	ld.global.f32 	%f80, [%rd22+16];
	fma.rn.f32 	%f81, %f79, %f80, %f78;
	ld.global.f32 	%f82, [%rd20+20];
	ld.global.f32 	%f83, [%rd22+20];
	fma.rn.f32 	%f84, %f82, %f83, %f81;
	ld.global.f32 	%f85, [%rd20+24];
	ld.global.f32 	%f86, [%rd22+24];
	fma.rn.f32 	%f87, %f85, %f86, %f84;
	ld.global.f32 	%f88, [%rd20+28];
	ld.global.f32 	%f89, [%rd22+28];
	fma.rn.f32 	%f90, %f88, %f89, %f87;
	ld.global.f32 	%f91, [%rd20+32];
	ld.global.f32 	%f92, [%rd22+32];
	fma.rn.f32 	%f93, %f91, %f92, %f90;
	ld.global.f32 	%f94, [%rd20+36];
	ld.global.f32 	%f95, [%rd22+36];
	fma.rn.f32 	%f96, %f94, %f95, %f93;
	ld.global.f32 	%f97, [%rd20+40];
	ld.global.f32 	%f98, [%rd22+40];
	fma.rn.f32 	%f99, %f97, %f98, %f96;
	ld.global.f32 	%f100, [%rd20+44];
	ld.global.f32 	%f101, [%rd22+44];
	fma.rn.f32 	%f102, %f100, %f101, %f99;
	ld.global.f32 	%f103, [%rd20+48];
	ld.global.f32 	%f104, [%rd22+48];
	fma.rn.f32 	%f105, %f103, %f104, %f102;
	ld.global.f32 	%f106, [%rd20+52];
	ld.global.f32 	%f107, [%rd22+52];
	fma.rn.f32 	%f108, %f106, %f107, %f105;
	ld.global.f32 	%f109, [%rd20+56];
	ld.global.f32 	%f110, [%rd22+56];
	fma.rn.f32 	%f111, %f109, %f110, %f108;
	ld.global.f32 	%f112, [%rd20+60];
	ld.global.f32 	%f113, [%rd22+60];
	fma.rn.f32 	%f195, %f112, %f113, %f111;
	add.s32 	%r39, %r39, 16;
	setp.ne.s32 	%p6, %r39, 64;
	@%p6 bra 	$L__BB0_7;
	mul.f32 	%f114, %f1, %f195;
	sub.f32 	%f115, %f114, %f192;
	fma.rn.f32 	%f116, %f115, 0f3BBB989D, 0f3F000000;
	cvt.sat.f32.f32 	%f117, %f116;
	mov.f32 	%f118, 0f4B400001;
	mov.f32 	%f119, 0f437C0000;
	fma.rm.f32 	%f120, %f117, %f119, %f118;
	add.f32 	%f121, %f120, 0fCB40007F;
	neg.f32 	%f122, %f121;
	fma.rn.f32 	%f123, %f115, 0f3FB8AA3B, %f122;
	fma.rn.f32 	%f124, %f115, 0f32A57060, %f123;
	mov.b32 	%r27, %f120;
	shl.b32 	%r28, %r27, 23;
	mov.b32 	%f125, %r28;
	ex2.approx.ftz.f32 	%f126, %f124;
	fma.rn.f32 	%f194, %f126, %f125, %f194;
	add.s32 	%r38, %r38, 1;
	setp.ne.s32 	%p7, %r38, 512;
	@%p7 bra 	$L__BB0_6;
	mul.wide.u32 	%rd23, %r3, 4;
	add.s64 	%rd24, %rd23, %rd2;
	add.s64 	%rd3, %rd24, 32;
	add.s64 	%rd4, %rd1, 32;
	cvta.to.global.u64 	%rd5, %rd11;
	mov.f32 	%f196, 0f00000000;
	mov.b32 	%r40, 0;
$L__BB0_10:
	mul.wide.u32 	%rd25, %r40, 256;
	add.s64 	%rd31, %rd4, %rd25;
	mov.f32 	%f197, 0f00000000;
	mov.b32 	%r41, 0;
	mov.u64 	%rd32, %rd3;
$L__BB0_11:
	ld.global.f32 	%f129, [%rd32+-32];
	ld.global.f32 	%f130, [%rd31+-32];
	fma.rn.f32 	%f131, %f129, %f130, %f197;
	ld.global.f32 	%f132, [%rd32+-28];
	ld.global.f32 	%f133, [%rd31+-28];
	fma.rn.f32 	%f134, %f132, %f133, %f131;
	ld.global.f32 	%f135, [%rd32+-24];
	ld.global.f32 	%f136, [%rd31+-24];
	fma.rn.f32 	%f137, %f135, %f136, %f134;
	ld.global.f32 	%f138, [%rd32+-20];
	ld.global.f32 	%f139, [%rd31+-20];
	fma.rn.f32 	%f140, %f138, %f139, %f137;
	ld.global.f32 	%f141, [%rd32+-16];
	ld.global.f32 	%f142, [%rd31+-16];
	fma.rn.f32 	%f143, %f141, %f142, %f140;
	ld.global.f32 	%f144, [%rd32+-12];
	ld.global.f32 	%f145, [%rd31+-12];
	fma.rn.f32 	%f146, %f144, %f145, %f143;
	ld.global.f32 	%f147, [%rd32+-8];
	ld.global.f32 	%f148, [%rd31+-8];
	fma.rn.f32 	%f149, %f147, %f148, %f146;
	ld.global.f32 	%f150, [%rd32+-4];
	ld.global.f32 	%f151, [%rd31+-4];
	fma.rn.f32 	%f152, %f150, %f151, %f149;
	ld.global.f32 	%f153, [%rd32];
	ld.global.f32 	%f154, [%rd31];
	fma.rn.f32 	%f155, %f153, %f154, %f152;
	ld.global.f32 	%f156, [%rd32+4];
	ld.global.f32 	%f157, [%rd31+4];
	fma.rn.f32 	%f158, %f156, %f157, %f155;
	ld.global.f32 	%f159, [%rd32+8];
	ld.global.f32 	%f160, [%rd31+8];
	fma.rn.f32 	%f161, %f159, %f160, %f158;
	ld.global.f32 	%f162, [%rd32+12];
	ld.global.f32 	%f163, [%rd31+12];
	fma.rn.f32 	%f164, %f162, %f163, %f161;
	ld.global.f32 	%f165, [%rd32+16];
	ld.global.f32 	%f166, [%rd31+16];
	fma.rn.f32 	%f167, %f165, %f166, %f164;
	ld.global.f32 	%f168, [%rd32+20];
	ld.global.f32 	%f169, [%rd31+20];
	fma.rn.f32 	%f170, %f168, %f169, %f167;
	ld.global.f32 	%f171, [%rd32+24];
	ld.global.f32 	%f172, [%rd31+24];
	fma.rn.f32 	%f173, %f171, %f172, %f170;
	ld.global.f32 	%f174, [%rd32+28];
	ld.global.f32 	%f175, [%rd31+28];
	fma.rn.f32 	%f197, %f174, %f175, %f173;
	add.s32 	%r41, %r41, 16;
	add.s64 	%rd32, %rd32, 64;
	add.s64 	%rd31, %rd31, 64;
	setp.ne.s32 	%p8, %r41, 64;
	@%p8 bra 	$L__BB0_11;
	mul.f32 	%f176, %f1, %f197;
	sub.f32 	%f177, %f176, %f192;
	fma.rn.f32 	%f178, %f177, 0f3BBB989D, 0f3F000000;
	cvt.sat.f32.f32 	%f179, %f178;
	mov.f32 	%f180, 0f4B400001;
	mov.f32 	%f181, 0f437C0000;
	fma.rm.f32 	%f182, %f179, %f181, %f180;
	add.f32 	%f183, %f182, 0fCB40007F;
	neg.f32 	%f184, %f183;
	fma.rn.f32 	%f185, %f177, 0f3FB8AA3B, %f184;
	fma.rn.f32 	%f186, %f177, 0f32A57060, %f185;
	mov.b32 	%r31, %f182;
	shl.b32 	%r32, %r31, 23;
	mov.b32 	%f187, %r32;
	ex2.approx.ftz.f32 	%f188, %f186;
	mul.f32 	%f189, %f188, %f187;
	div.rn.f32 	%f190, %f189, %f194;
	shl.b32 	%r33, %r40, 6;
	add.s32 	%r34, %r33, %r18;
	mul.wide.u32 	%rd26, %r34, 4;
	add.s64 	%rd27, %rd5, %rd26;
	ld.global.f32 	%f191, [%rd27];
	fma.rn.f32 	%f196, %f191, %f190, %f196;
	add.s32 	%r40, %r40, 1;
	setp.ne.s32 	%p9, %r40, 512;
	@%p9 bra 	$L__BB0_10;
	add.s32 	%r35, %r3, %r18;
	cvta.to.global.u64 	%rd28, %rd12;
	mul.wide.u32 	%rd29, %r35, 4;
	add.s64 	%rd30, %rd28, %rd29;
	st.global.f32 	[%rd30], %f196;
$L__BB0_14:
	ret;

}
	// .globl	_Z19flashattn_v1_kernelPKfS0_S0_Pf
.visible .entry _Z19flashattn_v1_kernelPKfS0_S0_Pf(
	.param .u64 .ptr .align 1 _Z19flashattn_v1_kernelPKfS0_S0_Pf_param_0,
	.param .u64 .ptr .align 1 _Z19flashattn_v1_kernelPKfS0_S0_Pf_param_1,
	.param .u64 .ptr .align 1 _Z19flashattn_v1_kernelPKfS0_S0_Pf_param_2,
	.param .u64 .ptr .align 1 _Z19flashattn_v1_kernelPKfS0_S0_Pf_param_3
)
{
	.reg .pred 	%p<55>;
	.reg .b32 	%r<281>;
	.reg .b32 	%f<299>;
	.reg .b64 	%rd<42>;

	ld.param.u64 	%rd5, [_Z19flashattn_v1_kernelPKfS0_S0_Pf_param_0];
	ld.param.u64 	%rd6, [_Z19flashattn_v1_kernelPKfS0_S0_Pf_param_1];
	ld.param.u64 	%rd7, [_Z19flashattn_v1_kernelPKfS0_S0_Pf_param_2];
	ld.param.u64 	%rd4, [_Z19flashattn_v1_kernelPKfS0_S0_Pf_param_3];
	cvta.to.global.u64 	%rd1, %rd5;
	cvta.to.global.u64 	%rd2, %rd7;
	cvta.to.global.u64 	%rd3, %rd6;
	mov.u32 	%r1, %tid.x;
	shr.u32 	%r2, %r1, 5;
	and.b32  	%r3, %r1, 31;
	mov.u32 	%r91, %ctaid.x;
	shl.b32 	%r4, %r91, 4;
	add.s32 	%r5, %r4, %r2;
	setp.gt.u32 	%p1, %r1, 511;
	setp.gt.s32 	%p2, %r5, 511;
	or.pred  	%p3, %p1, %p2;
	@%p3 bra 	$L__BB1_66;
	mov.u32 	%r6, %ntid.x;
	add.s32 	%r7, %r1, %r6;
	max.u32 	%r92, %r7, 1024;
	setp.lt.u32 	%p4, %r7, 1024;
	selp.u32 	%r93, 1, 0, %p4;
	add.s32 	%r94, %r7, %r93;
	sub.s32 	%r95, %r92, %r94;
	div.u32 	%r96, %r95, %r6;
	add.s32 	%r8, %r96, %r93;
	and.b32  	%r97, %r8, 3;
	setp.eq.s32 	%p5, %r97, 3;
	mov.u32 	%r266, %r1;
	@%p5 bra 	$L__BB1_6;
	add.s32 	%r99, %r8, 1;
	and.b32  	%r9, %r99, 3;
	mov.b32 	%r265, 0;
	mov.u32 	%r266, %r1;
$L__BB1_3:
	.pragma "nounroll";
	shr.u32 	%r100, %r266, 6;
	add.s32 	%r12, %r100, %r4;
	setp.gt.s32 	%p6, %r12, 511;
	mov.f32 	%f283, 0f00000000;
	@%p6 bra 	$L__BB1_5;
	and.b32  	%r101, %r266, 63;
	shl.b32 	%r102, %r12, 6;
	or.b32  	%r103, %r102, %r101;
	mul.wide.s32 	%rd8, %r103, 4;
	add.s64 	%rd9, %rd1, %rd8;
	ld.global.f32 	%f283, [%rd9];
$L__BB1_5:
	shl.b32 	%r104, %r266, 2;
	mov.u32 	%r105, smem;
	add.s32 	%r106, %r105, %r104;
	st.shared.f32 	[%r106], %f283;
	add.s32 	%r266, %r266, %r6;
	add.s32 	%r265, %r265, 1;
	setp.ne.s32 	%p7, %r265, %r9;
	@%p7 bra 	$L__BB1_3;
$L__BB1_6:
	setp.lt.u32 	%p8, %r8, 3;
	@%p8 bra 	$L__BB1_17;
	mov.u32 	%r112, smem;
$L__BB1_8:
	shr.u32 	%r107, %r266, 6;
	add.s32 	%r17, %r107, %r4;
	setp.gt.s32 	%p9, %r17, 511;
	mov.f32 	%f284, 0f00000000;
	@%p9 bra 	$L__BB1_10;
	and.b32  	%r108, %r266, 63;
	shl.b32 	%r109, %r17, 6;
	or.b32  	%r110, %r109, %r108;
	mul.wide.s32 	%rd10, %r110, 4;
	add.s64 	%rd11, %rd1, %rd10;
	ld.global.f32 	%f284, [%rd11];
$L__BB1_10:
	shl.b32 	%r111, %r266, 2;
	add.s32 	%r18, %r112, %r111;
	st.shared.f32 	[%r18], %f284;
	add.s32 	%r19, %r266, %r6;
	shr.u32 	%r113, %r19, 6;
	add.s32 	%r20, %r113, %r4;
	setp.gt.s32 	%p10, %r20, 511;
	mov.f32 	%f285, 0f00000000;
	@%p10 bra 	$L__BB1_12;
	and.b32  	%r114, %r19, 63;
	shl.b32 	%r115, %r20, 6;
	or.b32  	%r116, %r115, %r114;
	mul.wide.s32 	%rd12, %r116, 4;
	add.s64 	%rd13, %rd1, %rd12;
	ld.global.f32 	%f285, [%rd13];
$L__BB1_12:
	shl.b32 	%r21, %r6, 2;
	add.s32 	%r22, %r18, %r21;
	st.shared.f32 	[%r22], %f285;
	add.s32 	%r23, %r19, %r6;
	shr.u32 	%r117, %r23, 6;
	add.s32 	%r24, %r117, %r4;
	setp.gt.s32 	%p11, %r24, 511;
	mov.f32 	%f286, 0f00000000;
	@%p11 bra 	$L__BB1_14;
	and.b32  	%r118, %r23, 63;
	shl.b32 	%r119, %r24, 6;
	or.b32  	%r120, %r119, %r118;
	mul.wide.s32 	%rd14, %r120, 4;
	add.s64 	%rd15, %rd1, %rd14;
	ld.global.f32 	%f286, [%rd15];
$L__BB1_14:
	add.s32 	%r25, %r22, %r21;
	st.shared.f32 	[%r25], %f286;
	add.s32 	%r26, %r23, %r6;
	shr.u32 	%r121, %r26, 6;
	add.s32 	%r27, %r121, %r4;
	setp.gt.s32 	%p12, %r27, 511;
	mov.f32 	%f287, 0f00000000;
	@%p12 bra 	$L__BB1_16;
	and.b32  	%r122, %r26, 63;
	shl.b32 	%r123, %r27, 6;
	or.b32  	%r124, %r123, %r122;
	mul.wide.s32 	%rd16, %r124, 4;
	add.s64 	%rd17, %rd1, %rd16;
	ld.global.f32 	%f287, [%rd17];
$L__BB1_16:
	add.s32 	%r125, %r25, %r21;
	st.shared.f32 	[%r125], %f287;
	add.s32 	%r266, %r26, %r6;
	setp.lt.u32 	%p13, %r266, 1024;
	@%p13 bra 	$L__BB1_8;
$L__BB1_17:
	bar.sync 	0;
	shl.b32 	%r29, %r2, 6;
	and.b32  	%r30, %r1, 480;
	max.u32 	%r127, %r7, 512;
	setp.lt.u32 	%p14, %r7, 512;
	selp.u32 	%r128, 1, 0, %p14;
	add.s32 	%r129, %r7, %r128;
	sub.s32 	%r130, %r127, %r129;
	div.u32 	%r131, %r130, %r6;
	add.s32 	%r31, %r131, %r128;
	and.b32  	%r32, %r31, 3;
	and.b32  	%r33, %r1, 15;
	mov.u32 	%r132, smem;
	add.s32 	%r133, %r132, 4096;
	shl.b32 	%r134, %r1, 4;
	and.b32  	%r135, %r134, 8176;
	add.s32 	%r34, %r133, %r135;
	and.b32  	%r35, %r7, 15;
	shl.b32 	%r136, %r7, 4;
	and.b32  	%r137, %r136, 8176;
	add.s32 	%r36, %r133, %r137;
	add.s32 	%r37, %r7, %r6;
	and.b32  	%r38, %r37, 15;
	shl.b32 	%r138, %r37, 4;
	and.b32  	%r139, %r138, 8176;
	add.s32 	%r39, %r133, %r139;
	add.s32 	%r40, %r37, %r6;
	shl.b32 	%r140, %r1, 2;
	add.s32 	%r141, %r132, %r140;
	add.s32 	%r41, %r141, 20480;
	mov.f32 	%f51, 0f42800000;
	rsqrt.approx.f32 	%f11, %f51;
	mov.f32 	%f290, 0fE0AD78EC;
	mov.f32 	%f289, 0f00000000;
	mov.b32 	%r268, 0;
	mov.f32 	%f291, %f289;
	mov.f32 	%f292, %f289;
$L__BB1_18:
	setp.gt.u32 	%p15, %r1, 511;
	@%p15 bra 	$L__BB1_46;
	setp.eq.s32 	%p16, %r32, 3;
	mov.u32 	%r269, %r1;
	@%p16 bra 	$L__BB1_31;
	shr.u32 	%r142, %r1, 4;
	add.s32 	%r43, %r142, %r268;
	setp.lt.u32 	%p17, %r43, 512;
	@%p17 bra 	$L__BB1_22;
	mov.f32 	%f52, 0f00000000;
	st.shared.v4.f32 	[%r34], {%f52, %f52, %f52, %f52};
	st.shared.v4.f32 	[%r34+8192], {%f52, %f52, %f52, %f52};
	bra.uni 	$L__BB1_23;
$L__BB1_22:
	shl.b32 	%r143, %r43, 4;
	or.b32  	%r144, %r143, %r33;
	mul.wide.u32 	%rd18, %r144, 16;
	add.s64 	%rd19, %rd3, %rd18;
	ld.global.v4.f32 	{%f53, %f54, %f55, %f56}, [%rd19];
	st.shared.v4.f32 	[%r34], {%f53, %f54, %f55, %f56};
	add.s64 	%rd20, %rd2, %rd18;
	ld.global.v4.f32 	{%f57, %f58, %f59, %f60}, [%rd20];
	st.shared.v4.f32 	[%r34+8192], {%f57, %f58, %f59, %f60};
$L__BB1_23:
	setp.eq.s32 	%p18, %r32, 0;
	mov.u32 	%r269, %r7;
	@%p18 bra 	$L__BB1_31;
	shr.u32 	%r145, %r7, 4;
	add.s32 	%r44, %r145, %r268;
	max.u32 	%r146, %r7, %r44;
	setp.lt.u32 	%p19, %r146, 512;
	@%p19 bra 	$L__BB1_26;
	mov.f32 	%f61, 0f00000000;
	st.shared.v4.f32 	[%r36], {%f61, %f61, %f61, %f61};
	st.shared.v4.f32 	[%r36+8192], {%f61, %f61, %f61, %f61};
	bra.uni 	$L__BB1_27;
$L__BB1_26:
	shl.b32 	%r147, %r44, 4;
	or.b32  	%r148, %r147, %r35;
	mul.wide.u32 	%rd21, %r148, 16;
	add.s64 	%rd22, %rd3, %rd21;
	ld.global.v4.f32 	{%f62, %f63, %f64, %f65}, [%rd22];
	st.shared.v4.f32 	[%r36], {%f62, %f63, %f64, %f65};
	add.s64 	%rd23, %rd2, %rd21;
	ld.global.v4.f32 	{%f66, %f67, %f68, %f69}, [%rd23];
	st.shared.v4.f32 	[%r36+8192], {%f66, %f67, %f68, %f69};
$L__BB1_27:
	setp.eq.s32 	%p20, %r32, 1;
	mov.u32 	%r269, %r37;
	@%p20 bra 	$L__BB1_31;
	shr.u32 	%r149, %r37, 4;
	add.s32 	%r45, %r149, %r268;
	max.u32 	%r150, %r37, %r45;
	setp.lt.u32 	%p21, %r150, 512;
	@%p21 bra 	$L__BB1_30;
	mov.f32 	%f70, 0f00000000;
	st.shared.v4.f32 	[%r39], {%f70, %f70, %f70, %f70};
	st.shared.v4.f32 	[%r39+8192], {%f70, %f70, %f70, %f70};
	mov.u32 	%r269, %r40;
	bra.uni 	$L__BB1_31;
$L__BB1_30:
	shl.b32 	%r151, %r45, 4;
	or.b32  	%r152, %r151, %r38;
	mul.wide.u32 	%rd24, %r152, 16;
	add.s64 	%rd25, %rd3, %rd24;
	ld.global.v4.f32 	{%f71, %f72, %f73, %f74}, [%rd25];
	st.shared.v4.f32 	[%r39], {%f71, %f72, %f73, %f74};
	add.s64 	%rd26, %rd2, %rd24;
	ld.global.v4.f32 	{%f75, %f76, %f77, %f78}, [%rd26];
	st.shared.v4.f32 	[%r39+8192], {%f75, %f76, %f77, %f78};
	mov.u32 	%r269, %r40;
$L__BB1_31:
	setp.lt.u32 	%p22, %r31, 3;
	@%p22 bra 	$L__BB1_46;
	shl.b32 	%r153, %r6, 1;
	add.s32 	%r272, %r153, %r269;
	mad.lo.s32 	%r271, %r6, 3, %r269;
	add.s32 	%r270, %r6, %r269;
$L__BB1_33:
	shr.u32 	%r154, %r269, 4;
	and.b32  	%r54, %r269, 15;
	add.s32 	%r55, %r154, %r268;
	max.u32 	%r155, %r269, %r55;
	setp.gt.u32 	%p23, %r155, 511;
	@%p23 bra 	$L__BB1_35;
	and.b32  	%r161, %r269, 496;
	or.b32  	%r162, %r161, %r54;
	shl.b32 	%r163, %r162, 4;
	mov.u32 	%r164, smem;
	add.s32 	%r165, %r164, %r163;
	shl.b32 	%r166, %r55, 4;
	or.b32  	%r167, %r166, %r54;
	mul.wide.u32 	%rd27, %r167, 16;
	add.s64 	%rd28, %rd3, %rd27;
	ld.global.v4.f32 	{%f80, %f81, %f82, %f83}, [%rd28];
	st.shared.v4.f32 	[%r165+4096], {%f80, %f81, %f82, %f83};
	add.s64 	%rd29, %rd2, %rd27;
	ld.global.v4.f32 	{%f84, %f85, %f86, %f87}, [%rd29];
	st.shared.v4.f32 	[%r165+12288], {%f84, %f85, %f86, %f87};
	bra.uni 	$L__BB1_36;
$L__BB1_35:
	and.b32  	%r156, %r269, 496;
	or.b32  	%r157, %r156, %r54;
	shl.b32 	%r158, %r157, 4;
	mov.u32 	%r159, smem;
	add.s32 	%r160, %r159, %r158;
	mov.f32 	%f79, 0f00000000;
	st.shared.v4.f32 	[%r160+4096], {%f79, %f79, %f79, %f79};
	st.shared.v4.f32 	[%r160+12288], {%f79, %f79, %f79, %f79};
$L__BB1_36:
	shr.u32 	%r168, %r270, 4;
	and.b32  	%r56, %r270, 15;
	add.s32 	%r57, %r168, %r268;
	max.u32 	%r169, %r270, %r57;
	setp.lt.u32 	%p24, %r169, 512;
	@%p24 bra 	$L__BB1_38;
	and.b32  	%r170, %r270, 496;
	or.b32  	%r171, %r170, %r56;
	shl.b32 	%r172, %r171, 4;
	mov.u32 	%r173, smem;
	add.s32 	%r174, %r173, %r172;
	mov.f32 	%f88, 0f00000000;
	st.shared.v4.f32 	[%r174+4096], {%f88, %f88, %f88, %f88};
	st.shared.v4.f32 	[%r174+12288], {%f88, %f88, %f88, %f88};
	bra.uni 	$L__BB1_39;
$L__BB1_38:
	and.b32  	%r175, %r270, 496;
	or.b32  	%r176, %r175, %r56;
	shl.b32 	%r177, %r176, 4;
	mov.u32 	%r178, smem;
	add.s32 	%r179, %r178, %r177;
	shl.b32 	%r180, %r57, 4;
	or.b32  	%r181, %r180, %r56;
	mul.wide.u32 	%rd30, %r181, 16;
	add.s64 	%rd31, %rd3, %rd30;
	ld.global.v4.f32 	{%f89, %f90, %f91, %f92}, [%rd31];
	st.shared.v4.f32 	[%r179+4096], {%f89, %f90, %f91, %f92};
	add.s64 	%rd32, %rd2, %rd30;
	ld.global.v4.f32 	{%f93, %f94, %f95, %f96}, [%rd32];
	st.shared.v4.f32 	[%r179+12288], {%f93, %f94, %f95, %f96};
$L__BB1_39:
	add.s32 	%r58, %r269, %r6;
	shr.u32 	%r182, %r272, 4;
	and.b32  	%r59, %r272, 15;
	add.s32 	%r60, %r182, %r268;
	max.u32 	%r183, %r272, %r60;
	setp.lt.u32 	%p25, %r183, 512;
	@%p25 bra 	$L__BB1_41;
	and.b32  	%r184, %r272, 496;
	or.b32  	%r185, %r184, %r59;
	shl.b32 	%r186, %r185, 4;
	mov.u32 	%r187, smem;
	add.s32 	%r188, %r187, %r186;
	mov.f32 	%f97, 0f00000000;
	st.shared.v4.f32 	[%r188+4096], {%f97, %f97, %f97, %f97};
	st.shared.v4.f32 	[%r188+12288], {%f97, %f97, %f97, %f97};
	bra.uni 	$L__BB1_42;
$L__BB1_41:
	and.b32  	%r189, %r272, 496;
	or.b32  	%r190, %r189, %r59;
	shl.b32 	%r191, %r190, 4;
	mov.u32 	%r192, smem;
	add.s32 	%r193, %r192, %r191;
	shl.b32 	%r194, %r60, 4;
	or.b32  	%r195, %r194, %r59;
	mul.wide.u32 	%rd33, %r195, 16;
	add.s64 	%rd34, %rd3, %rd33;
	ld.global.v4.f32 	{%f98, %f99, %f100, %f101}, [%rd34];
	st.shared.v4.f32 	[%r193+4096], {%f98, %f99, %f100, %f101};
	add.s64 	%rd35, %rd2, %rd33;
	ld.global.v4.f32 	{%f102, %f103, %f104, %f105}, [%rd35];
	st.shared.v4.f32 	[%r193+12288], {%f102, %f103, %f104, %f105};
$L__BB1_42:
	add.s32 	%r61, %r58, %r6;
	shr.u32 	%r196, %r271, 4;
	and.b32  	%r62, %r271, 15;
	add.s32 	%r63, %r196, %r268;
	max.u32 	%r197, %r271, %r63;
	setp.lt.u32 	%p26, %r197, 512;
	@%p26 bra 	$L__BB1_44;
	and.b32  	%r198, %r271, 496;
	or.b32  	%r199, %r198, %r62;
	shl.b32 	%r200, %r199, 4;
	mov.u32 	%r201, smem;
	add.s32 	%r202, %r201, %r200;
	mov.f32 	%f106, 0f00000000;
	st.shared.v4.f32 	[%r202+4096], {%f106, %f106, %f106, %f106};
	st.shared.v4.f32 	[%r202+12288], {%f106, %f106, %f106, %f106};
	bra.uni 	$L__BB1_45;
$L__BB1_44:
	and.b32  	%r203, %r271, 496;
	or.b32  	%r204, %r203, %r62;
	shl.b32 	%r205, %r204, 4;
	mov.u32 	%r206, smem;
	add.s32 	%r207, %r206, %r205;
	shl.b32 	%r208, %r63, 4;
	or.b32  	%r209, %r208, %r62;
	mul.wide.u32 	%rd36, %r209, 16;
	add.s64 	%rd37, %rd3, %rd36;
	ld.global.v4.f32 	{%f107, %f108, %f109, %f110}, [%rd37];
	st.shared.v4.f32 	[%r207+4096], {%f107, %f108, %f109, %f110};
	add.s64 	%rd38, %rd2, %rd36;
	ld.global.v4.f32 	{%f111, %f112, %f113, %f114}, [%rd38];
	st.shared.v4.f32 	[%r207+12288], {%f111, %f112, %f113, %f114};
$L__BB1_45:
	add.s32 	%r210, %r61, %r6;
	add.s32 	%r269, %r210, %r6;
	shl.b32 	%r211, %r6, 2;
	add.s32 	%r272, %r272, %r211;
	add.s32 	%r271, %r271, %r211;
	add.s32 	%r270, %r270, %r211;
	setp.lt.u32 	%p27, %r269, 512;
	@%p27 bra 	$L__BB1_33;
$L__BB1_46:
	bar.sync 	0;
	mov.b32 	%r274, 0;
$L__BB1_47:
	shl.b32 	%r69, %r274, 6;
	mov.f32 	%f293, 0f00000000;
	mov.u32 	%r275, %r3;
$L__BB1_48:
	add.s32 	%r213, %r29, %r275;
	shl.b32 	%r214, %r213, 2;
	mov.u32 	%r215, smem;
	add.s32 	%r216, %r215, %r214;
	ld.shared.f32 	%f116, [%r216];
	add.s32 	%r217, %r69, %r275;
	shl.b32 	%r218, %r217, 2;
	add.s32 	%r219, %r215, %r218;
	ld.shared.f32 	%f117, [%r219+4096];
	fma.rn.f32 	%f293, %f116, %f117, %f293;
	add.s32 	%r71, %r275, 32;
	setp.lt.u32 	%p28, %r275, 32;
	mov.u32 	%r275, %r71;
	@%p28 bra 	$L__BB1_48;
	setp.ne.s32 	%p29, %r3, 0;
	mov.b32 	%r220, %f293;
	shfl.sync.down.b32	%r221|%p30, %r220, 16, 31, -1;
	mov.b32 	%f118, %r221;
	add.f32 	%f119, %f293, %f118;
	mov.b32 	%r222, %f119;
	shfl.sync.down.b32	%r223|%p31, %r222, 8, 31, -1;
	mov.b32 	%f120, %r223;
	add.f32 	%f121, %f119, %f120;
	mov.b32 	%r224, %f121;
	shfl.sync.down.b32	%r225|%p32, %r224, 4, 31, -1;
	mov.b32 	%f122, %r225;
	add.f32 	%f123, %f121, %f122;
	mov.b32 	%r226, %f123;
	shfl.sync.down.b32	%r227|%p33, %r226, 2, 31, -1;
	mov.b32 	%f124, %r227;
	add.f32 	%f125, %f123, %f124;
	mov.b32 	%r228, %f125;
	shfl.sync.down.b32	%r229|%p34, %r228, 1, 31, -1;
	mov.b32 	%f126, %r229;
	add.f32 	%f19, %f125, %f126;
	@%p29 bra 	$L__BB1_51;
	mul.f32 	%f127, %f11, %f19;
	shl.b32 	%r230, %r274, 2;
	add.s32 	%r231, %r41, %r230;
	st.shared.f32 	[%r231], %f127;
$L__BB1_51:
	add.s32 	%r274, %r274, 1;
	setp.ne.s32 	%p35, %r274, 32;
	@%p35 bra 	$L__BB1_47;
	bar.sync 	0;
	mov.b32 	%r276, -525502228;
	@%p29 bra 	$L__BB1_54;
	ld.shared.f32 	%f128, [%r41];
	max.f32 	%f129, %f128, 0fE0AD78EC;
	ld.shared.f32 	%f130, [%r41+4];
	max.f32 	%f131, %f129, %f130;
	ld.shared.f32 	%f132, [%r41+8];
	max.f32 	%f133, %f131, %f132;
	ld.shared.f32 	%f134, [%r41+12];
	max.f32 	%f135, %f133, %f134;
	ld.shared.f32 	%f136, [%r41+16];
	max.f32 	%f137, %f135, %f136;
	ld.shared.f32 	%f138, [%r41+20];
	max.f32 	%f139, %f137, %f138;
	ld.shared.f32 	%f140, [%r41+24];
	max.f32 	%f141, %f139, %f140;
	ld.shared.f32 	%f142, [%r41+28];
	max.f32 	%f143, %f141, %f142;
	ld.shared.f32 	%f144, [%r41+32];
	max.f32 	%f145, %f143, %f144;
	ld.shared.f32 	%f146, [%r41+36];
	max.f32 	%f147, %f145, %f146;
	ld.shared.f32 	%f148, [%r41+40];
	max.f32 	%f149, %f147, %f148;
	ld.shared.f32 	%f150, [%r41+44];
	max.f32 	%f151, %f149, %f150;
	ld.shared.f32 	%f152, [%r41+48];
	max.f32 	%f153, %f151, %f152;
	ld.shared.f32 	%f154, [%r41+52];
	max.f32 	%f155, %f153, %f154;
	ld.shared.f32 	%f156, [%r41+56];
	max.f32 	%f157, %f155, %f156;
	ld.shared.f32 	%f158, [%r41+60];
	max.f32 	%f159, %f157, %f158;
	ld.shared.f32 	%f160, [%r41+64];
	max.f32 	%f161, %f159, %f160;
	ld.shared.f32 	%f162, [%r41+68];
	max.f32 	%f163, %f161, %f162;
	ld.shared.f32 	%f164, [%r41+72];
	max.f32 	%f165, %f163, %f164;
	ld.shared.f32 	%f166, [%r41+76];
	max.f32 	%f167, %f165, %f166;
	ld.shared.f32 	%f168, [%r41+80];
	max.f32 	%f169, %f167, %f168;
	ld.shared.f32 	%f170, [%r41+84];
	max.f32 	%f171, %f169, %f170;
	ld.shared.f32 	%f172, [%r41+88];
	max.f32 	%f173, %f171, %f172;
	ld.shared.f32 	%f174, [%r41+92];
	max.f32 	%f175, %f173, %f174;
	ld.shared.f32 	%f176, [%r41+96];
	max.f32 	%f177, %f175, %f176;
	ld.shared.f32 	%f178, [%r41+100];
	max.f32 	%f179, %f177, %f178;
	ld.shared.f32 	%f180, [%r41+104];
	max.f32 	%f181, %f179, %f180;
	ld.shared.f32 	%f182, [%r41+108];
	max.f32 	%f183, %f181, %f182;
	ld.shared.f32 	%f184, [%r41+112];
	max.f32 	%f185, %f183, %f184;
	ld.shared.f32 	%f186, [%r41+116];
	max.f32 	%f187, %f185, %f186;
	ld.shared.f32 	%f188, [%r41+120];
	max.f32 	%f189, %f187, %f188;
	ld.shared.f32 	%f190, [%r41+124];
	max.f32 	%f191, %f189, %f190;
	mov.b32 	%r276, %f191;
$L__BB1_54:
	setp.eq.s32 	%p37, %r3, 0;
	shfl.sync.idx.b32	%r234|%p38, %r276, 0, 31, -1;
	mov.b32 	%f193, %r234;
	max.f32 	%f20, %f290, %f193;
	sub.f32 	%f194, %f290, %f20;
	fma.rn.f32 	%f195, %f194, 0f3BBB989D, 0f3F000000;
	cvt.sat.f32.f32 	%f196, %f195;
	mov.f32 	%f197, 0f4B400001;
	mov.f32 	%f198, 0f437C0000;
	fma.rm.f32 	%f199, %f196, %f198, %f197;
	add.f32 	%f200, %f199, 0fCB40007F;
	neg.f32 	%f201, %f200;
	fma.rn.f32 	%f202, %f194, 0f3FB8AA3B, %f201;
	fma.rn.f32 	%f203, %f194, 0f32A57060, %f202;
	mov.b32 	%r235, %f199;
	shl.b32 	%r236, %r235, 23;
	mov.b32 	%f204, %r236;
	ex2.approx.ftz.f32 	%f205, %f203;
	mul.f32 	%f206, %f205, %f204;
	mul.f32 	%f207, %f291, %f206;
	selp.f32 	%f208, %f207, %f291, %p37;
	mov.b32 	%r237, %f208;
	shfl.sync.idx.b32	%r75|%p39, %r237, 0, 31, -1;
	mul.f32 	%f292, %f292, %f206;
	mul.f32 	%f289, %f289, %f206;
	mov.f32 	%f295, 0f00000000;
	mov.b32 	%r277, 0;
$L__BB1_55:
	add.s32 	%r238, %r277, %r30;
	shl.b32 	%r239, %r238, 2;
	mov.u32 	%r240, smem;
	add.s32 	%r241, %r240, %r239;
	add.s32 	%r77, %r241, 20480;
	@%p29 bra 	$L__BB1_57;
	ld.shared.f32 	%f209, [%r77];
	sub.f32 	%f210, %f209, %f20;
	fma.rn.f32 	%f211, %f210, 0f3BBB989D, 0f3F000000;
	cvt.sat.f32.f32 	%f212, %f211;
	mov.f32 	%f213, 0f4B400001;
	mov.f32 	%f214, 0f437C0000;
	fma.rm.f32 	%f215, %f212, %f214, %f213;
	add.f32 	%f216, %f215, 0fCB40007F;
	neg.f32 	%f217, %f216;
	fma.rn.f32 	%f218, %f210, 0f3FB8AA3B, %f217;
	fma.rn.f32 	%f219, %f210, 0f32A57060, %f218;
	mov.b32 	%r242, %f215;
	shl.b32 	%r243, %r242, 23;
	mov.b32 	%f220, %r243;
	ex2.approx.ftz.f32 	%f221, %f219;
	mul.f32 	%f298, %f221, %f220;
$L__BB1_57:
	mov.b32 	%r244, %f298;
	shfl.sync.idx.b32	%r278|%p42, %r244, 0, 31, -1;
	mov.b32 	%f29, %r278;
	shl.b32 	%r245, %r3, 2;
	shl.b32 	%r246, %r277, 8;
	or.b32  	%r247, %r246, %r245;
	add.s32 	%r249, %r240, %r247;
	add.s32 	%r79, %r249, 12288;
	ld.shared.f32 	%f222, [%r249+12288];
	fma.rn.f32 	%f30, %f222, %f29, %f292;
	ld.shared.f32 	%f223, [%r249+12416];
	fma.rn.f32 	%f31, %f223, %f29, %f289;
	@%p29 bra 	$L__BB1_59;
	ld.shared.f32 	%f224, [%r77+4];
	sub.f32 	%f225, %f224, %f20;
	fma.rn.f32 	%f226, %f225, 0f3BBB989D, 0f3F000000;
	cvt.sat.f32.f32 	%f227, %f226;
	mov.f32 	%f228, 0f4B400001;
	mov.f32 	%f229, 0f437C0000;
	fma.rm.f32 	%f230, %f227, %f229, %f228;
	add.f32 	%f231, %f230, 0fCB40007F;
	neg.f32 	%f232, %f231;
	fma.rn.f32 	%f233, %f225, 0f3FB8AA3B, %f232;
	fma.rn.f32 	%f234, %f225, 0f32A57060, %f233;
	mov.b32 	%r250, %f230;
	shl.b32 	%r251, %r250, 23;
	mov.b32 	%f235, %r251;
	ex2.approx.ftz.f32 	%f236, %f234;
	mul.f32 	%f237, %f236, %f235;
	mov.b32 	%r278, %f237;
$L__BB1_59:
	shfl.sync.idx.b32	%r279|%p44, %r278, 0, 31, -1;
	mov.b32 	%f238, %r279;
	add.f32 	%f239, %f295, %f29;
	add.f32 	%f32, %f239, %f238;
	ld.shared.f32 	%f240, [%r79+256];
	fma.rn.f32 	%f33, %f240, %f238, %f30;
	ld.shared.f32 	%f241, [%r79+384];
	fma.rn.f32 	%f34, %f241, %f238, %f31;
	@%p29 bra 	$L__BB1_61;
	ld.shared.f32 	%f242, [%r77+8];
	sub.f32 	%f243, %f242, %f20;
	fma.rn.f32 	%f244, %f243, 0f3BBB989D, 0f3F000000;
	cvt.sat.f32.f32 	%f245, %f244;
	mov.f32 	%f246, 0f4B400001;
	mov.f32 	%f247, 0f437C0000;
	fma.rm.f32 	%f248, %f245, %f247, %f246;
	add.f32 	%f249, %f248, 0fCB40007F;
	neg.f32 	%f250, %f249;
	fma.rn.f32 	%f251, %f243, 0f3FB8AA3B, %f250;
	fma.rn.f32 	%f252, %f243, 0f32A57060, %f251;
	mov.b32 	%r252, %f248;
	shl.b32 	%r253, %r252, 23;
	mov.b32 	%f253, %r253;
	ex2.approx.ftz.f32 	%f254, %f252;
	mul.f32 	%f255, %f254, %f253;
	mov.b32 	%r279, %f255;
$L__BB1_61:
	shfl.sync.idx.b32	%r280|%p46, %r279, 0, 31, -1;
	mov.b32 	%f256, %r280;
	add.f32 	%f35, %f32, %f256;
	ld.shared.f32 	%f257, [%r79+512];
	fma.rn.f32 	%f36, %f257, %f256, %f33;
	ld.shared.f32 	%f258, [%r79+640];
	fma.rn.f32 	%f37, %f258, %f256, %f34;
	@%p29 bra 	$L__BB1_63;
	ld.shared.f32 	%f259, [%r77+12];
	sub.f32 	%f260, %f259, %f20;
	fma.rn.f32 	%f261, %f260, 0f3BBB989D, 0f3F000000;
	cvt.sat.f32.f32 	%f262, %f261;
	mov.f32 	%f263, 0f4B400001;
	mov.f32 	%f264, 0f437C0000;
	fma.rm.f32 	%f265, %f262, %f264, %f263;
	add.f32 	%f266, %f265, 0fCB40007F;
	neg.f32 	%f267, %f266;
	fma.rn.f32 	%f268, %f260, 0f3FB8AA3B, %f267;
	fma.rn.f32 	%f269, %f260, 0f32A57060, %f268;
	mov.b32 	%r254, %f265;
	shl.b32 	%r255, %r254, 23;
	mov.b32 	%f270, %r255;
	ex2.approx.ftz.f32 	%f271, %f269;
	mul.f32 	%f272, %f271, %f270;
	mov.b32 	%r280, %f272;
$L__BB1_63:
	shfl.sync.idx.b32	%r256|%p48, %r280, 0, 31, -1;
	mov.b32 	%f298, %r256;
	add.f32 	%f273, %f35, %f298;
	selp.f32 	%f295, %f273, %f295, %p37;
	ld.shared.f32 	%f274, [%r79+768];
	fma.rn.f32 	%f292, %f274, %f298, %f36;
	ld.shared.f32 	%f275, [%r79+896];
	fma.rn.f32 	%f289, %f275, %f298, %f37;
	add.s32 	%r277, %r277, 4;
	setp.ne.s32 	%p49, %r277, 32;
	@%p49 bra 	$L__BB1_55;
	mov.b32 	%r257, %f295;
	shfl.sync.idx.b32	%r258|%p51, %r257, 0, 31, -1;
	mov.b32 	%f276, %r258;
	mov.b32 	%f277, %r75;
	add.f32 	%f278, %f277, %f276;
	mov.b32 	%r259, %f278;
	selp.b32 	%r260, %r259, %r75, %p37;
	shfl.sync.idx.b32	%r89|%p52, %r260, 0, 31, -1;
	mov.b32 	%f291, %r89;
	bar.sync 	0;
	add.s32 	%r90, %r268, 32;
	setp.lt.u32 	%p53, %r268, 480;
	mov.u32 	%r268, %r90;
	mov.f32 	%f290, %f20;
	@%p53 bra 	$L__BB1_18;
	shfl.sync.idx.b32	%r261|%p54, %r89, 0, 31, -1;
	mov.b32 	%f279, %r261;
	rcp.rn.f32 	%f280, %f279;
	mul.f32 	%f281, %f292, %f280;
	shl.b32 	%r262, %r5, 6;
	or.b32  	%r263, %r262, %r3;
	cvta.to.global.u64 	%rd39, %rd4;
	mul.wide.s32 	%rd40, %r263, 4;
	add.s64 	%rd41, %rd39, %rd40;
	st.global.f32 	[%rd41], %f281;
	mul.f32 	%f282, %f289, %f280;
	st.global.f32 	[%rd41+128], %f282;
$L__BB1_66:
	ret;

}


// ===== COMPILED SASS (sm_100) =====

	.target	sm_100

	.elftype	@"ET_EXEC"


//--------------------- .note.nv.tkinfo           --------------------------
	.section	.note.nv.tkinfo,"",@"SHT_NOTE"
	.sectionflags	@"SHF_NOTE_NV_TKINFO"
	.tkinfo
        /*0018*/ 	.word	0x00000002
        /*0030*/ 	.string	""
        /*0030*/ 	.string	"ptxas"
        /*0030*/ 	.string	"Cuda compilation tools, release 13.0, V13.0.88"
        /*0030*/ 	.string	"Build cuda_13.0.r13.0/compiler.36424714_0"
        /*0030*/ 	.string	"-arch sm_100 -m 64 "



//--------------------- .note.nv.cuinfo           --------------------------
	.section	.note.nv.cuinfo,"",@"SHT_NOTE"
	.sectionflags	@"SHF_NOTE_NV_CUINFO"
        /*0018*/ 	.short	0x0002
        /*001a*/ 	.short	0x0064
        /*001c*/ 	.short	0x0082
	.zero		2


//--------------------- .nv.info                  --------------------------
	.section	.nv.info,"",@"SHT_CUDA_INFO"
	.align	4


	//----- nvinfo : EIATTR_REGCOUNT
	.align		4
        /*0000*/ 	.byte	0x04, 0x2f
        /*0002*/ 	.short	(.L_1 - .L_0)
	.align		4
.L_0:
        /*0004*/ 	.word	index@(_Z17attn_naive_kernelPKfS0_S0_Pf)
        /*0008*/ 	.word	0x00000060


	//----- nvinfo : EIATTR_FRAME_SIZE
	.align		4
.L_1:
        /*000c*/ 	.byte	0x04, 0x11
        /*000e*/ 	.short	(.L_3 - .L_2)
	.align		4
.L_2:
        /*0010*/ 	.word	index@($__internal_1_$__cuda_sm3x_div_rn_noftz_f32_slowpath)
        /*0014*/ 	.word	0x00000000


	//----- nvinfo : EIATTR_FRAME_SIZE
	.align		4
.L_3:
        /*0018*/ 	.byte	0x04, 0x11
        /*001a*/ 	.short	(.L_5 - .L_4)
	.align		4
.L_4:
        /*001c*/ 	.word	index@(_Z17attn_naive_kernelPKfS0_S0_Pf)
        /*0020*/ 	.word	0x00000000


	//----- nvinfo : EIATTR_REGCOUNT
	.align		4
.L_5:
        /*0024*/ 	.byte	0x04, 0x2f
        /*0026*/ 	.short	(.L_7 - .L_6)
	.align		4
.L_6:
        /*0028*/ 	.word	index@(_Z19flashattn_v1_kernelPKfS0_S0_Pf)
        /*002c*/ 	.word	0x00000020


	//----- nvinfo : EIATTR_FRAME_SIZE
	.align		4
.L_7:
        /*0030*/ 	.byte	0x04, 0x11
        /*0032*/ 	.short	(.L_9 - .L_8)
	.align		4
.L_8:
        /*0034*/ 	.word	index@($__internal_0_$__cuda_sm20_rcp_rn_f32_slowpath)
        /*0038*/ 	.word	0x00000000


	//----- nvinfo : EIATTR_FRAME_SIZE
	.align		4
.L_9:
        /*003c*/ 	.byte	0x04, 0x11
        /*003e*/ 	.short	(.L_11 - .L_10)
	.align		4
.L_10:
        /*0040*/ 	.word	index@(_Z19flashattn_v1_kernelPKfS0_S0_Pf)
        /*0044*/ 	.word	0x00000000


	//----- nvinfo : EIATTR_MIN_STACK_SIZE
	.align		4
.L_11:
        /*0048*/ 	.byte	0x04, 0x12
        /*004a*/ 	.short	(.L_13 - .L_12)
	.align		4
.L_12:
        /*004c*/ 	.word	index@(_Z19flashattn_v1_kernelPKfS0_S0_Pf)
        /*0050*/ 	.word	0x00000000


	//----- nvinfo : EIATTR_MIN_STACK_SIZE
	.align		4
.L_13:
        /*0054*/ 	.byte	0x04, 0x12
        /*0056*/ 	.short	(.L_15 - .L_14)
	.align		4
.L_14:
        /*0058*/ 	.word	index@(_Z17attn_naive_kernelPKfS0_S0_Pf)
        /*005c*/ 	.word	0x00000000
.L_15:


//--------------------- .nv.compat                --------------------------
	.section	.nv.compat,"",@"SHT_CUDA_COMPAT_INFO"
	.align	4
        /*0000*/ 	.byte	0x02, 0x09, 0x00, 0x00, 0x02, 0x02, 0x01, 0x00, 0x02, 0x05, 0x05, 0x00, 0x03, 0x07, 0x01, 0x01
        /*0010*/ 	.byte	0x02, 0x03, 0x00, 0x00, 0x02, 0x06, 0x01, 0x00, 0x04, 0x0b, 0x08, 0x00, 0x01, 0x00, 0x00, 0x00
        /*0020*/ 	.byte	0x00, 0x00, 0x00, 0x00


//--------------------- .nv.info._Z19flashattn_v1_kernelPKfS0_S0_Pf --------------------------
	.section	.nv.info._Z19flashattn_v1_kernelPKfS0_S0_Pf,"",@"SHT_CUDA_INFO"
	.sectionflags	@""
	.align	4


	//----- nvinfo : EIATTR_CUDA_API_VERSION
	.align		4
        /*0000*/ 	.byte	0x04, 0x37
        /*0002*/ 	.short	(.L_17 - .L_16)
.L_16:
        /*0004*/ 	.word	0x00000082


	//----- nvinfo : EIATTR_KPARAM_INFO
	.align		4
.L_17:
        /*0008*/ 	.byte	0x04, 0x17
        /*000a*/ 	.short	(.L_19 - .L_18)
.L_18:
        /*000c*/ 	.word	0x00000000
        /*0010*/ 	.short	0x0003
        /*0012*/ 	.short	0x0018
        /*0014*/ 	.byte	0x00, 0xf5, 0x21, 0x00


	//----- nvinfo : EIATTR_KPARAM_INFO
	.align		4
.L_19:
        /*0018*/ 	.byte	0x04, 0x17
        /*001a*/ 	.short	(.L_21 - .L_20)
.L_20:
        /*001c*/ 	.word	0x00000000
        /*0020*/ 	.short	0x0002
        /*0022*/ 	.short	0x0010
        /*0024*/ 	.byte	0x00, 0xf5, 0x21, 0x00


	//----- nvinfo : EIATTR_KPARAM_INFO
	.align		4
.L_21:
        /*0028*/ 	.byte	0x04, 0x17
        /*002a*/ 	.short	(.L_23 - .L_22)
.L_22:
        /*002c*/ 	.word	0x00000000
        /*0030*/ 	.short	0x0001
        /*0032*/ 	.short	0x0008
        /*0034*/ 	.byte	0x00, 0xf5, 0x21, 0x00


	//----- nvinfo : EIATTR_KPARAM_INFO
	.align		4
.L_23:
        /*0038*/ 	.byte	0x04, 0x17
        /*003a*/ 	.short	(.L_25 - .L_24)
.L_24:
        /*003c*/ 	.word	0x00000000
        /*0040*/ 	.short	0x0000
        /*0042*/ 	.short	0x0000
        /*0044*/ 	.byte	0x00, 0xf5, 0x21, 0x00


	//----- nvinfo : EIATTR_SPARSE_MMA_MASK
	.align		4
.L_25:
        /*0048*/ 	.byte	0x03, 0x50
        /*004a*/ 	.short	0x0000


	//----- nvinfo : EIATTR_MAXREG_COUNT
	.align		4
        /*004c*/ 	.byte	0x03, 0x1b
        /*004e*/ 	.short	0x00ff


	//----- nvinfo : EIATTR_NUM_BARRIERS
	.align		4
        /*0050*/ 	.byte	0x02, 0x4c
        /*0052*/ 	.byte	0x01
	.zero		1


	//----- nvinfo : EIATTR_MERCURY_ISA_VERSION
	.align		4
        /*0054*/ 	.byte	0x03, 0x5f
        /*0056*/ 	.short	0x0101


	//----- nvinfo : EIATTR_COOP_GROUP_MASK_REGIDS
	.align		4
        /*0058*/ 	.byte	0x04, 0x29
        /*005a*/ 	.short	(.L_27 - .L_26)


	//   ....[0]....
.L_26:
        /*005c*/ 	.word	0xffffffff


	//   ....[1]....
        /*0060*/ 	.word	0xffffffff


	//   ....[2]....
        /*0064*/ 	.word	0xffffffff


	//   ....[3]....
        /*0068*/ 	.word	0xffffffff


	//   ....[4]....
        /*006c*/ 	.word	0xffffffff


	//   ....[5]....
        /*0070*/ 	.word	0xffffffff


	//   ....[6]....
        /*0074*/ 	.word	0xffffffff


	//   ....[7]....
        /*0078*/ 	.word	0xffffffff


	//   ....[8]....
        /*007c*/ 	.word	0xffffffff


	//   ....[9]....
        /*0080*/ 	.word	0xffffffff


	//   ....[10]....
        /*0084*/ 	.word	0xffffffff


	//   ....[11]....
        /*0088*/ 	.word	0xffffffff


	//   ....[12]....
        /*008c*/ 	.word	0xffffffff


	//----- nvinfo : EIATTR_COOP_GROUP_INSTR_OFFSETS
	.align		4
.L_27:
        /*0090*/ 	.byte	0x04, 0x28
        /*0092*/ 	.short	(.L_29 - .L_28)


	//   ....[0]....
.L_28:
        /*0094*/ 	.word	0x00001530


	//   ....[1]....
        /*0098*/ 	.word	0x00001560


	//   ....[2]....
        /*009c*/ 	.word	0x00001580


	//   ....[3]....
        /*00a0*/ 	.word	0x000015a0


	//   ....[4]....
        /*00a4*/ 	.word	0x000015c0


	//   ....[5]....
        /*00a8*/ 	.word	0x000019d0


	//   ....[6]....
        /*00ac*/ 	.word	0x00001b00


	//   ....[7]....
        /*00b0*/ 	.word	0x00001c80


	//   ....[8]....
        /*00b4*/ 	.word	0x00001df0


	//   ....[9]....
        /*00b8*/ 	.word	0x00001f10


	//   ....[10]....
        /*00bc*/ 	.word	0x00002080


	//   ....[11]....
        /*00c0*/ 	.word	0x000020d0


	//   ....[12]....
        /*00c4*/ 	.word	0x00002130


	//----- nvinfo : EIATTR_VRC_CTA_INIT_COUNT
	.align		4
.L_29:
        /*00c8*/ 	.byte	0x02, 0x4a
	.zero		1
	.zero		1


	//----- nvinfo : EIATTR_EXIT_INSTR_OFFSETS
	.align		4
        /*00cc*/ 	.byte	0x04, 0x1c
        /*00ce*/ 	.short	(.L_31 - .L_30)


	//   ....[0]....
.L_30:
        /*00d0*/ 	.word	0x00000080


	//   ....[1]....
        /*00d4*/ 	.word	0x00002290


	//----- nvinfo : EIATTR_CRS_STACK_SIZE
	.align		4
.L_31:
        /*00d8*/ 	.byte	0x04, 0x1e
        /*00da*/ 	.short	(.L_33 - .L_32)
.L_32:
        /*00dc*/ 	.word	0x00000000


	//----- nvinfo : EIATTR_CBANK_PARAM_SIZE
	.align		4
.L_33:
        /*00e0*/ 	.byte	0x03, 0x19
        /*00e2*/ 	.short	0x0020


	//----- nvinfo : EIATTR_PARAM_CBANK
	.align		4
        /*00e4*/ 	.byte	0x04, 0x0a
        /*00e6*/ 	.short	(.L_35 - .L_34)
	.align		4
.L_34:
        /*00e8*/ 	.word	index@(.nv.constant0._Z19flashattn_v1_kernelPKfS0_S0_Pf)
        /*00ec*/ 	.short	0x0380
        /*00ee*/ 	.short	0x0020


	//----- nvinfo : EIATTR_SW_WAR
	.align		4
.L_35:
        /*00f0*/ 	.byte	0x04, 0x36
        /*00f2*/ 	.short	(.L_37 - .L_36)
.L_36:
        /*00f4*/ 	.word	0x00000008
.L_37:


//--------------------- .nv.info._Z17attn_naive_kernelPKfS0_S0_Pf --------------------------
	.section	.nv.info._Z17attn_naive_kernelPKfS0_S0_Pf,"",@"SHT_CUDA_INFO"
	.sectionflags	@""
	.align	4


	//----- nvinfo : EIATTR_CUDA_API_VERSION
	.align		4
        /*0000*/ 	.byte	0x04, 0x37
        /*0002*/ 	.short	(.L_39 - .L_38)
.L_38:
        /*0004*/ 	.word	0x00000082


	//----- nvinfo : EIATTR_KPARAM_INFO
	.align		4
.L_39:
        /*0008*/ 	.byte	0x04, 0x17
        /*000a*/ 	.short	(.L_41 - .L_40)
.L_40:
        /*000c*/ 	.word	0x00000000
        /*0010*/ 	.short	0x0003
        /*0012*/ 	.short	0x0018
        /*0014*/ 	.byte	0x00, 0xf5, 0x21, 0x00


	//----- nvinfo : EIATTR_KPARAM_INFO
	.align		4
.L_41:
        /*0018*/ 	.byte	0x04, 0x17
        /*001a*/ 	.short	(.L_43 - .L_42)
.L_42:
        /*001c*/ 	.word	0x00000000
        /*0020*/ 	.short	0x0002
        /*0022*/ 	.short	0x0010
        /*0024*/ 	.byte	0x00, 0xf5, 0x21, 0x00


	//----- nvinfo : EIATTR_KPARAM_INFO
	.align		4
.L_43:
        /*0028*/ 	.byte	0x04, 0x17
        /*002a*/ 	.short	(.L_45 - .L_44)
.L_44:
        /*002c*/ 	.word	0x00000000
        /*0030*/ 	.short	0x0001
        /*0032*/ 	.short	0x0008
        /*0034*/ 	.byte	0x00, 0xf5, 0x21, 0x00


	//----- nvinfo : EIATTR_KPARAM_INFO
	.align		4
.L_45:
        /*0038*/ 	.byte	0x04, 0x17
        /*003a*/ 	.short	(.L_47 - .L_46)
.L_46:
        /*003c*/ 	.word	0x00000000
        /*0040*/ 	.short	0x0000
        /*0042*/ 	.short	0x0000
        /*0044*/ 	.byte	0x00, 0xf5, 0x21, 0x00


	//----- nvinfo : EIATTR_SPARSE_MMA_MASK
	.align		4
.L_47:
        /*0048*/ 	.byte	0x03, 0x50
        /*004a*/ 	.short	0x0000


	//----- nvinfo : EIATTR_MAXREG_COUNT
	.align		4
        /*004c*/ 	.byte	0x03, 0x1b
        /*004e*/ 	.short	0x00ff


	//----- nvinfo : EIATTR_MERCURY_ISA_VERSION
	.align		4
        /*0050*/ 	.byte	0x03, 0x5f
        /*0052*/ 	.short	0x0101


	//----- nvinfo : EIATTR_VRC_CTA_INIT_COUNT
	.align		4
        /*0054*/ 	.byte	0x02, 0x4a
	.zero		1
	.zero		1


	//----- nvinfo : EIATTR_EXIT_INSTR_OFFSETS
	.align		4
        /*0058*/ 	.byte	0x04, 0x1c
        /*005a*/ 	.short	(.L_49 - .L_48)


	//   ....[0]....
.L_48:
        /*005c*/ 	.word	0x00000050


	//   ....[1]....
        /*0060*/ 	.word	0x00002a00


	//----- nvinfo : EIATTR_CRS_STACK_SIZE
	.align		4
.L_49:
        /*0064*/ 	.byte	0x04, 0x1e
        /*0066*/ 	.short	(.L_51 - .L_50)
.L_50:
        /*0068*/ 	.word	0x00000000


	//----- nvinfo : EIATTR_CBANK_PARAM_SIZE
	.align		4
.L_51:
        /*006c*/ 	.byte	0x03, 0x19
        /*006e*/ 	.short	0x0020


	//----- nvinfo : EIATTR_PARAM_CBANK
	.align		4
        /*0070*/ 	.byte	0x04, 0x0a
        /*0072*/ 	.short	(.L_53 - .L_52)
	.align		4
.L_52:
        /*0074*/ 	.word	index@(.nv.constant0._Z17attn_naive_kernelPKfS0_S0_Pf)
        /*0078*/ 	.short	0x0380
        /*007a*/ 	.short	0x0020


	//----- nvinfo : EIATTR_SW_WAR
	.align		4
.L_53:
        /*007c*/ 	.byte	0x04, 0x36
        /*007e*/ 	.short	(.L_55 - .L_54)
.L_54:
        /*0080*/ 	.word	0x00000008
.L_55:


//--------------------- .nv.callgraph             --------------------------
	.section	.nv.callgraph,"",@"SHT_CUDA_CALLGRAPH"
	.align	4
	.sectionentsize	8
	.align		4
        /*0000*/ 	.word	0x00000000
	.align		4
        /*0004*/ 	.word	0xffffffff
	.align		4
        /*0008*/ 	.word	0x00000000
	.align		4
        /*000c*/ 	.word	0xfffffffe
	.align		4
        /*0010*/ 	.word	0x00000000
	.align		4
        /*0014*/ 	.word	0xfffffffd
	.align		4
        /*0018*/ 	.word	0x00000000
	.align		4
        /*001c*/ 	.word	0xfffffffc


//--------------------- .text._Z19flashattn_v1_kernelPKfS0_S0_Pf --------------------------
	.section	.text._Z19flashattn_v1_kernelPKfS0_S0_Pf,"ax",@progbits
	.align	128
        .global         _Z19flashattn_v1_kernelPKfS0_S0_Pf
        .type           _Z19flashattn_v1_kernelPKfS0_S0_Pf,@function
        .size           _Z19flashattn_v1_kernelPKfS0_S0_Pf,(.L_x_49 - _Z19flashattn_v1_kernelPKfS0_S0_Pf)
        .other          _Z19flashattn_v1_kernelPKfS0_S0_Pf,@"STO_CUDA_ENTRY STV_DEFAULT"
_Z19flashattn_v1_kernelPKfS0_S0_Pf:
.text._Z19flashattn_v1_kernelPKfS0_S0_Pf:
[----:B------:R-:W-:Y:S01]  /*0000*/  LDC R1, c[0x0][0x37c] ;  /* 0x0000df00ff017b82 */ /* 0x000fe20000000800 */
[----:B------:R-:W0:Y:S07]  /*0010*/  S2R R0, SR_TID.X ;  /* 0x0000000000007919 */ /* 0x000e2e0000002100 */
[----:B------:R-:W1:Y:S02]  /*0020*/  S2UR UR4, SR_CTAID.X ;  /* 0x00000000000479c3 */ /* 0x000e640000002500 */
[----:B-1----:R-:W-:Y:S01]  /*0030*/  USHF.L.U32 UR4, UR4, 0x4, URZ ;  /* 0x0000000404047899 */ /* 0x002fe200080006ff */
[----:B0-----:R-:W-:-:S05]  /*0040*/  SHF.R.U32.HI R21, RZ, 0x5, R0 ;  /* 0x00000005ff157819 */ /* 0x001fca0000011600 */
[----:B------:R-:W-:-:S05]  /*0050*/  VIADD R19, R21, UR4 ;  /* 0x0000000415137c36 */ /* 0x000fca0008000000 */
[----:B------:R-:W-:-:S04]  /*0060*/  ISETP.GT.AND P0, PT, R19, 0x1ff, PT ;  /* 0x000001ff1300780c */ /* 0x000fc80003f04270 */
[----:B------:R-:W-:-:S13]  /*0070*/  ISETP.GT.U32.OR P0, PT, R0, 0x1ff, P0 ;  /* 0x000001ff0000780c */ /* 0x000fda0000704470 */
[----:B------:R-:W-:Y:S05]  /*0080*/  @P0 EXIT ;  /* 0x000000000000094d */ /* 0x000fea0003800000 */
[----:B------:R-:W0:Y:S01]  /*0090*/  LDC R3, c[0x0][0x360] ;  /* 0x0000d800ff037b82 */ /* 0x000e220000000800 */
[----:B------:R-:W1:Y:S01]  /*00a0*/  LDCU.64 UR8, c[0x0][0x358] ;  /* 0x00006b00ff0877ac */ /* 0x000e620008000a00 */
[----:B------:R-:W-:Y:S01]  /*00b0*/  BSSY.RECONVERGENT B0, `(.L_x_0) ;  /* 0x0000044000007945 */ /* 0x000fe20003800200 */
[----:B------:R-:W-:Y:S01]  /*00c0*/  IMAD.MOV.U32 R14, RZ, RZ, R0 ;  /* 0x000000ffff0e7224 */ /* 0x000fe200078e0000 */
[----:B0-----:R-:W0:Y:S01]  /*00d0*/  I2F.U32.RP R2, R3 ;  /* 0x0000000300027306 */ /* 0x001e220000209000 */
[----:B------:R-:W-:Y:S01]  /*00e0*/  IMAD.IADD R20, R0, 0x1, R3 ;  /* 0x0000000100147824 */ /* 0x000fe200078e0203 */
[----:B------:R-:W-:-:S04]  /*00f0*/  ISETP.NE.U32.AND P2, PT, R3, RZ, PT ;  /* 0x000000ff0300720c */ /* 0x000fc80003f45070 */
[C---:B------:R-:W-:Y:S02]  /*0100*/  ISETP.GE.U32.AND P0, PT, R20.reuse, 0x400, PT ;  /* 0x000004001400780c */ /* 0x040fe40003f06070 */
[----:B------:R-:W2:Y:S01]  /*0110*/  I2F.U32.RP R8, R3 ;  /* 0x0000000300087306 */ /* 0x000ea20000209000 */
[C---:B------:R-:W-:Y:S02]  /*0120*/  VIMNMX.U32 R7, PT, PT, R20.reuse, 0x400, !PT ;  /* 0x0000040014077848 */ /* 0x040fe40007fe0000 */
[----:B------:R-:W-:-:S04]  /*0130*/  ISETP.GE.U32.AND P1, PT, R20, 0x200, PT ;  /* 0x000002001400780c */ /* 0x000fc80003f26070 */
[----:B------:R-:W-:Y:S01]  /*0140*/  SEL R17, RZ, 0x1, P1 ;  /* 0x00000001ff117807 */ /* 0x000fe20000800000 */
[----:B0-----:R-:W0:Y:S08]  /*0150*/  MUFU.RCP R2, R2 ;  /* 0x0000000200027308 */ /* 0x001e300000001000 */
[----:B--2---:R-:W-:Y:S01]  /*0160*/  MUFU.RCP R8, R8 ;  /* 0x0000000800087308 */ /* 0x004fe20000001000 */
[----:B0-----:R-:W-:-:S07]  /*0170*/  VIADD R4, R2, 0xffffffe ;  /* 0x0ffffffe02047836 */ /* 0x001fce0000000000 */
[----:B------:R0:W2:Y:S02]  /*0180*/  F2I.FTZ.U32.TRUNC.NTZ R5, R4 ;  /* 0x0000000400057305 */ /* 0x0000a4000021f000 */
[----:B0-----:R-:W-:Y:S01]  /*0190*/  IMAD.MOV.U32 R4, RZ, RZ, RZ ;  /* 0x000000ffff047224 */ /* 0x001fe200078e00ff */
[----:B--2---:R-:W-:-:S05]  /*01a0*/  IADD3 R6, PT, PT, RZ, -R5, RZ ;  /* 0x80000005ff067210 */ /* 0x004fca0007ffe0ff */
[----:B------:R-:W-:Y:S01]  /*01b0*/  IMAD R9, R6, R3, RZ ;  /* 0x0000000306097224 */ /* 0x000fe200078e02ff */
[----:B------:R-:W-:-:S03]  /*01c0*/  SEL R6, RZ, 0x1, P0 ;  /* 0x00000001ff067807 */ /* 0x000fc60000000000 */
[----:B------:R-:W-:Y:S01]  /*01d0*/  IMAD.HI.U32 R5, R5, R9, R4 ;  /* 0x0000000905057227 */ /* 0x000fe200078e0004 */
[----:B------:R-:W-:-:S05]  /*01e0*/  IADD3 R2, PT, PT, R7, -R20, -R6 ;  /* 0x8000001407027210 */ /* 0x000fca0007ffe806 */
[----:B------:R-:W-:Y:S01]  /*01f0*/  IMAD.HI.U32 R7, R5, R2, RZ ;  /* 0x0000000205077227 */ /* 0x000fe200078e00ff */
[----:B------:R-:W-:Y:S02]  /*0200*/  IADD3 R5, PT, PT, R8, 0xffffffe, RZ ;  /* 0x0ffffffe08057810 */ /* 0x000fe40007ffe0ff */
[----:B------:R-:W-:Y:S01]  /*0210*/  VIMNMX.U32 R8, PT, PT, R20, 0x200, !PT ;  /* 0x0000020014087848 */ /* 0x000fe20007fe0000 */
[----:B------:R-:W-:-:S03]  /*0220*/  IMAD.MOV R4, RZ, RZ, -R7 ;  /* 0x000000ffff047224 */ /* 0x000fc600078e0a07 */
[----:B------:R-:W0:Y:S01]  /*0230*/  F2I.FTZ.U32.TRUNC.NTZ R5, R5 ;  /* 0x0000000500057305 */ /* 0x000e22000021f000 */
[----:B------:R-:W-:Y:S01]  /*0240*/  IMAD R2, R3, R4, R2 ;  /* 0x0000000403027224 */ /* 0x000fe200078e0202 */
[----:B------:R-:W-:-:S04]  /*0250*/  IADD3 R8, PT, PT, R8, -R20, -R17 ;  /* 0x8000001408087210 */ /* 0x000fc80007ffe811 */
[----:B------:R-:W-:Y:S01]  /*0260*/  ISETP.GE.U32.AND P0, PT, R2, R3, PT ;  /* 0x000000030200720c */ /* 0x000fe20003f06070 */
[----:B0-----:R-:W-:-:S12]  /*0270*/  IMAD.MOV R4, RZ, RZ, -R5 ;  /* 0x000000ffff047224 */ /* 0x001fd800078e0a05 */
[-C--:B------:R-:W-:Y:S01]  /*0280*/  @P0 IADD3 R2, PT, PT, R2, -R3.reuse, RZ ;  /* 0x8000000302020210 */ /* 0x080fe20007ffe0ff */
[-C--:B------:R-:W-:Y:S02]  /*0290*/  IMAD R9, R4, R3.reuse, RZ ;  /* 0x0000000304097224 */ /* 0x080fe400078e02ff */
[----:B------:R-:W-:Y:S01]  /*02a0*/  IMAD.MOV.U32 R4, RZ, RZ, RZ ;  /* 0x000000ffff047224 */ /* 0x000fe200078e00ff */
[----:B------:R-:W-:Y:S01]  /*02b0*/  ISETP.GE.U32.AND P1, PT, R2, R3, PT ;  /* 0x000000030200720c */ /* 0x000fe20003f26070 */
[----:B------:R-:W-:Y:S02]  /*02c0*/  @P0 VIADD R7, R7, 0x1 ;  /* 0x0000000107070836 */ /* 0x000fe40000000000 */
[----:B------:R-:W-:-:S06]  /*02d0*/  IMAD.HI.U32 R9, R5, R9, R4 ;  /* 0x0000000905097227 */ /* 0x000fcc00078e0004 */
[----:B------:R-:W-:-:S04]  /*02e0*/  IMAD.HI.U32 R2, R9, R8, RZ ;  /* 0x0000000809027227 */ /* 0x000fc800078e00ff */
[----:B------:R-:W-:Y:S01]  /*02f0*/  @P1 VIADD R7, R7, 0x1 ;  /* 0x0000000107071836 */ /* 0x000fe20000000000 */
[----:B------:R-:W-:Y:S02]  /*0300*/  @!P2 LOP3.LUT R7, RZ, R3, RZ, 0x33, !PT ;  /* 0x00000003ff07a212 */ /* 0x000fe400078e33ff */
[----:B------:R-:W-:-:S03]  /*0310*/  IADD3 R12, PT, PT, -R2, RZ, RZ ;  /* 0x000000ff020c7210 */ /* 0x000fc60007ffe1ff */
[----:B------:R-:W-:Y:S02]  /*0320*/  IMAD.IADD R6, R6, 0x1, R7 ;  /* 0x0000000106067824 */ /* 0x000fe400078e0207 */
[----:B------:R-:W-:-:S03]  /*0330*/  IMAD R12, R3, R12, R8 ;  /* 0x0000000c030c7224 */ /* 0x000fc600078e0208 */
[----:B------:R-:W-:Y:S02]  /*0340*/  LOP3.LUT R4, R6, 0x3, RZ, 0xc0, !PT ;  /* 0x0000000306047812 */ /* 0x000fe400078ec0ff */
[----:B------:R-:W-:Y:S02]  /*0350*/  ISETP.GE.U32.AND P0, PT, R12, R3, PT ;  /* 0x000000030c00720c */ /* 0x000fe40003f06070 */
[----:B------:R-:W-:Y:S02]  /*0360*/  ISETP.NE.AND P1, PT, R4, 0x3, PT ;  /* 0x000000030400780c */ /* 0x000fe40003f25270 */
[----:B------:R-:W-:-:S09]  /*0370*/  ISETP.GE.U32.AND P2, PT, R6, 0x3, PT ;  /* 0x000000030600780c */ /* 0x000fd20003f46070 */
[----:B------:R-:W-:Y:S02]  /*0380*/  @P0 IADD3 R12, PT, PT, R12, -R3, RZ ;  /* 0x800000030c0c0210 */ /* 0x000fe40007ffe0ff */
[----:B-1----:R-:W-:Y:S05]  /*0390*/  @!P1 BRA `(.L_x_1) ;  /* 0x0000000000549947 */ /* 0x002fea0003800000 */
[----:B------:R-:W0:Y:S01]  /*03a0*/  S2R R11, SR_CgaCtaId ;  /* 0x00000000000b7919 */ /* 0x000e220000008800 */
[----:B------:R-:W-:Y:S01]  /*03b0*/  VIADD R6, R6, 0x1 ;  /* 0x0000000106067836 */ /* 0x000fe20000000000 */
[----:B------:R-:W-:Y:S01]  /*03c0*/  MOV R4, 0x400 ;  /* 0x0000040000047802 */ /* 0x000fe20000000f00 */
[----:B------:R-:W-:Y:S02]  /*03d0*/  HFMA2 R7, -RZ, RZ, 0, 0 ;  /* 0x00000000ff077431 */ /* 0x000fe400000001ff */
[----:B------:R-:W-:Y:S01]  /*03e0*/  IMAD.MOV.U32 R14, RZ, RZ, R0 ;  /* 0x000000ffff0e7224 */ /* 0x000fe200078e0000 */
[----:B------:R-:W-:Y:S02]  /*03f0*/  LOP3.LUT R6, R6, 0x3, RZ, 0xc0, !PT ;  /* 0x0000000306067812 */ /* 0x000fe400078ec0ff */
[----:B0-----:R-:W-:-:S07]  /*0400*/  LEA R11, R11, R4, 0x18 ;  /* 0x000000040b0b7211 */ /* 0x001fce00078ec0ff */
.L_x_2:
[----:B0-----:R-:W-:-:S04]  /*0410*/  LEA.HI R9, R14, UR4, RZ, 0x1a ;  /* 0x000000040e097c11 */ /* 0x001fc8000f8fd0ff */
[----:B------:R-:W-:-:S13]  /*0420*/  ISETP.GT.AND P1, PT, R9, 0x1ff, PT ;  /* 0x000001ff0900780c */ /* 0x000fda0003f24270 */
[----:B------:R-:W0:Y:S01]  /*0430*/  @!P1 LDC.64 R4, c[0x0][0x380] ;  /* 0x0000e000ff049b82 */ /* 0x000e220000000a00 */
[----:B------:R-:W-:-:S05]  /*0440*/  @!P1 LOP3.LUT R8, R14, 0x3f, RZ, 0xc0, !PT ;  /* 0x0000003f0e089812 */ /* 0x000fca00078ec0ff */
[----:B------:R-:W-:Y:S01]  /*0450*/  @!P1 IMAD R9, R9, 0x40, R8 ;  /* 0x0000004009099824 */ /* 0x000fe200078e0208 */
[----:B------:R-:W-:-:S03]  /*0460*/  MOV R8, RZ ;  /* 0x000000ff00087202 */ /* 0x000fc60000000f00 */
[----:B0-----:R-:W-:-:S05]  /*0470*/  @!P1 IMAD.WIDE R4, R9, 0x4, R4 ;  /* 0x0000000409049825 */ /* 0x001fca00078e0204 */
[----:B------:R-:W2:Y:S01]  /*0480*/  @!P1 LDG.E R8, desc[UR8][R4.64] ;  /* 0x0000000804089981 */ /* 0x000ea2000c1e1900 */
[----:B------:R-:W-:Y:S01]  /*0490*/  IMAD R9, R14, 0x4, R11 ;  /* 0x000000040e097824 */ /* 0x000fe200078e020b */
[----:B------:R-:W-:Y:S01]  /*04a0*/  IADD3 R14, PT, PT, R3, R14, RZ ;  /* 0x0000000e030e7210 */ /* 0x000fe20007ffe0ff */
[----:B------:R-:W-:-:S05]  /*04b0*/  VIADD R7, R7, 0x1 ;  /* 0x0000000107077836 */ /* 0x000fca0000000000 */
[----:B------:R-:W-:Y:S01]  /*04c0*/  ISETP.NE.AND P1, PT, R7, R6, PT ;  /* 0x000000060700720c */ /* 0x000fe20003f25270 */
[----:B--2---:R0:W-:-:S12]  /*04d0*/  STS [R9], R8 ;  /* 0x0000000809007388 */ /* 0x0041d80000000800 */
[----:B------:R-:W-:Y:S05]  /*04e0*/  @P1 BRA `(.L_x_2) ;  /* 0xfffffffc00c81947 */ /* 0x000fea000383ffff */
.L_x_1:
[----:B------:R-:W-:Y:S05]  /*04f0*/  BSYNC.RECONVERGENT B0 ;  /* 0x0000000000007941 */ /* 0x000fea0003800200 */
.L_x_0:
[----:B------:R-:W-:Y:S04]  /*0500*/  BSSY.RECONVERGENT B0, `(.L_x_3) ;  /* 0x0000032000007945 */ /* 0x000fe80003800200 */
[----:B------:R-:W-:Y:S05]  /*0510*/  @!P2 BRA `(.L_x_4) ;  /* 0x0000000000c0a947 */ /* 0x000fea0003800000 */
[----:B------:R-:W1:Y:S01]  /*0520*/  S2R R4, SR_CgaCtaId ;  /* 0x0000000000047919 */ /* 0x000e620000008800 */
[----:B------:R-:W-:-:S04]  /*0530*/  MOV R13, 0x400 ;  /* 0x00000400000d7802 */ /* 0x000fc80000000f00 */
[----:B-1----:R-:W-:-:S07]  /*0540*/  LEA R13, R4, R13, 0x18 ;  /* 0x0000000d040d7211 */ /* 0x002fce00078ec0ff */
.L_x_5:
[----:B-1----:R-:W-:Y:S01]  /*0550*/  IMAD.IADD R26, R3, 0x1, R14 ;  /* 0x00000001031a7824 */ /* 0x002fe200078e020e */
[----:B------:R-:W-:-:S03]  /*0560*/  LEA.HI R24, R14, UR4, RZ, 0x1a ;  /* 0x000000040e187c11 */ /* 0x000fc6000f8fd0ff */
[C---:B------:R-:W-:Y:S01]  /*0570*/  IMAD.IADD R25, R26.reuse, 0x1, R3 ;  /* 0x000000011a197824 */ /* 0x040fe200078e0203 */
[----:B------:R-:W-:Y:S02]  /*0580*/  LEA.HI R28, R26, UR4, RZ, 0x1a ;  /* 0x000000041a1c7c11 */ /* 0x000fe4000f8fd0ff */
[----:B------:R-:W-:Y:S02]  /*0590*/  ISETP.GT.AND P1, PT, R24, 0x1ff, PT ;  /* 0x000001ff1800780c */ /* 0x000fe40003f24270 */
[C---:B------:R-:W-:Y:S02]  /*05a0*/  IADD3 R16, PT, PT, R25.reuse, R3, RZ ;  /* 0x0000000319107210 */ /* 0x040fe40007ffe0ff */
[----:B------:R-:W-:Y:S02]  /*05b0*/  LEA.HI R22, R25, UR4, RZ, 0x1a ;  /* 0x0000000419167c11 */ /* 0x000fe4000f8fd0ff */
[----:B------:R-:W-:Y:S02]  /*05c0*/  ISETP.GT.AND P2, PT, R28, 0x1ff, PT ;  /* 0x000001ff1c00780c */ /* 0x000fe40003f44270 */
[----:B------:R-:W-:-:S02]  /*05d0*/  LEA.HI R18, R16, UR4, RZ, 0x1a ;  /* 0x0000000410127c11 */ /* 0x000fc4000f8fd0ff */
[----:B------:R-:W-:Y:S02]  /*05e0*/  ISETP.GT.AND P3, PT, R22, 0x1ff, PT ;  /* 0x000001ff1600780c */ /* 0x000fe40003f64270 */
[----:B------:R-:W-:Y:S01]  /*05f0*/  ISETP.GT.AND P4, PT, R18, 0x1ff, PT ;  /* 0x000001ff1200780c */ /* 0x000fe20003f84270 */
[----:B------:R-:W1:Y:S01]  /*0600*/  @!P1 LDC.64 R6, c[0x0][0x380] ;  /* 0x0000e000ff069b82 */ /* 0x000e620000000a00 */
[----:B------:R-:W-:-:S05]  /*0610*/  @!P1 LOP3.LUT R23, R14, 0x3f, RZ, 0xc0, !PT ;  /* 0x0000003f0e179812 */ /* 0x000fca00078ec0ff */
[----:B------:R-:W-:Y:S01]  /*0620*/  @!P2 LOP3.LUT R15, R26, 0x3f, RZ, 0xc0, !PT ;  /* 0x0000003f1a0fa812 */ /* 0x000fe200078ec0ff */
[----:B------:R-:W-:Y:S01]  /*0630*/  @!P1 IMAD R23, R24, 0x40, R23 ;  /* 0x0000004018179824 */ /* 0x000fe200078e0217 */
[----:B------:R-:W2:Y:S02]  /*0640*/  @!P2 LDC.64 R10, c[0x0][0x380] ;  /* 0x0000e000ff0aab82 */ /* 0x000ea40000000a00 */
[----:B------:R-:W-:Y:S01]  /*0650*/  @!P3 LOP3.LUT R25, R25, 0x3f, RZ, 0xc0, !PT ;  /* 0x0000003f1919b812 */ /* 0x000fe200078ec0ff */
[----:B------:R-:W-:Y:S01]  /*0660*/  @!P2 IMAD R15, R28, 0x40, R15 ;  /* 0x000000401c0fa824 */ /* 0x000fe200078e020f */
[----:B------:R-:W-:Y:S02]  /*0670*/  @!P4 LOP3.LUT R27, R16, 0x3f, RZ, 0xc0, !PT ;  /* 0x0000003f101bc812 */ /* 0x000fe400078ec0ff */
[----:B------:R-:W-:Y:S02]  /*0680*/  @!P3 LEA R25, R22, R25, 0x6 ;  /* 0x000000191619b211 */ /* 0x000fe400078e30ff */
[----:B0-----:R-:W0:Y:S01]  /*0690*/  @!P3 LDC.64 R8, c[0x0][0x380] ;  /* 0x0000e000ff08bb82 */ /* 0x001e220000000a00 */
[----:B------:R-:W-:Y:S01]  /*06a0*/  @!P4 IMAD R27, R18, 0x40, R27 ;  /* 0x00000040121bc824 */ /* 0x000fe200078e021b */
[----:B------:R-:W-:-:S06]  /*06b0*/  MOV R18, RZ ;  /* 0x000000ff00127202 */ /* 0x000fcc0000000f00 */
[----:B------:R-:W3:Y:S01]  /*06c0*/  @!P4 LDC.64 R4, c[0x0][0x380] ;  /* 0x0000e000ff04cb82 */ /* 0x000ee20000000a00 */
[----:B-1----:R-:W-:Y:S01]  /*06d0*/  @!P1 IMAD.WIDE R6, R23, 0x4, R6 ;  /* 0x0000000417069825 */ /* 0x002fe200078e0206 */
[----:B------:R-:W-:-:S03]  /*06e0*/  CS2R R22, SRZ ;  /* 0x0000000000167805 */ /* 0x000fc6000001ff00 */
[----:B--2---:R-:W-:-:S04]  /*06f0*/  @!P2 IMAD.WIDE R10, R15, 0x4, R10 ;  /* 0x000000040f0aa825 */ /* 0x004fc800078e020a */
[----:B------:R-:W-:Y:S01]  /*0700*/  IMAD.MOV.U32 R15, RZ, RZ, RZ ;  /* 0x000000ffff0f7224 */ /* 0x000fe200078e00ff */
[----:B------:R-:W2:Y:S01]  /*0710*/  @!P2 LDG.E R18, desc[UR8][R10.64] ;  /* 0x000000080a12a981 */ /* 0x000ea2000c1e1900 */
[----:B0-----:R-:W-:-:S04]  /*0720*/  @!P3 IMAD.WIDE R8, R25, 0x4, R8 ;  /* 0x000000041908b825 */ /* 0x001fc800078e0208 */
[----:B------:R-:W4:Y:S04]  /*0730*/  @!P1 LDG.E R15, desc[UR8][R6.64] ;  /* 0x00000008060f9981 */ /* 0x000f28000c1e1900 */
[----:B------:R-:W5:Y:S01]  /*0740*/  @!P3 LDG.E R22, desc[UR8][R8.64] ;  /* 0x000000080816b981 */ /* 0x000f62000c1e1900 */
[----:B---3--:R-:W-:-:S05]  /*0750*/  @!P4 IMAD.WIDE R4, R27, 0x4, R4 ;  /* 0x000000041b04c825 */ /* 0x008fca00078e0204 */
[----:B------:R-:W3:Y:S01]  /*0760*/  @!P4 LDG.E R23, desc[UR8][R4.64] ;  /* 0x000000080417c981 */ /* 0x000ee2000c1e1900 */
[----:B------:R-:W-:-:S04]  /*0770*/  IMAD R26, R14, 0x4, R13 ;  /* 0x000000040e1a7824 */ /* 0x000fc800078e020d */
[----:B------:R-:W-:-:S05]  /*0780*/  IMAD R25, R3, 0x4, R26 ;  /* 0x0000000403197824 */ /* 0x000fca00078e021a */
[----:B------:R-:W-:-:S05]  /*0790*/  LEA R27, R3, R25, 0x2 ;  /* 0x00000019031b7211 */ /* 0x000fca00078e10ff */
[----:B------:R-:W-:Y:S02]  /*07a0*/  IMAD R24, R3, 0x4, R27 ;  /* 0x0000000403187824 */ /* 0x000fe400078e021b */
[----:B------:R-:W-:-:S05]  /*07b0*/  IMAD.IADD R14, R16, 0x1, R3 ;  /* 0x00000001100e7824 */ /* 0x000fca00078e0203 */
[----:B------:R-:W-:Y:S01]  /*07c0*/  ISETP.GE.U32.AND P1, PT, R14, 0x400, PT ;  /* 0x000004000e00780c */ /* 0x000fe20003f26070 */
[----:B----4-:R1:W-:Y:S04]  /*07d0*/  STS [R26], R15 ;  /* 0x0000000f1a007388 */ /* 0x0103e80000000800 */
[----:B--2---:R1:W-:Y:S04]  /*07e0*/  STS [R25], R18 ;  /* 0x0000001219007388 */ /* 0x0043e80000000800 */
[----:B-----5:R1:W-:Y:S04]  /*07f0*/  STS [R27], R22 ;  /* 0x000000161b007388 */ /* 0x0203e80000000800 */
[----:B---3--:R1:W-:Y:S01]  /*0800*/  STS [R24], R23 ;  /* 0x0000001718007388 */ /* 0x0083e20000000800 */
[----:B------:R-:W-:Y:S05]  /*0810*/  @!P1 BRA `(.L_x_5) ;  /* 0xfffffffc004c9947 */ /* 0x000fea000383ffff */
.L_x_4:
[----:B------:R-:W-:Y:S05]  /*0820*/  BSYNC.RECONVERGENT B0 ;  /* 0x0000000000007941 */ /* 0x000fea0003800200 */
.L_x_3:
[----:B------:R-:W2:Y:S01]  /*0830*/  S2UR UR5, SR_CgaCtaId ;  /* 0x00000000000579c3 */ /* 0x000ea20000008800 */
[----:B------:R-:W-:-:S07]  /*0840*/  ISETP.GE.U32.AND P1, PT, R12, R3, PT ;  /* 0x000000030c00720c */ /* 0x000fce0003f26070 */
[----:B------:R-:W-:Y:S01]  /*0850*/  BAR.SYNC.DEFER_BLOCKING 0x0 ;  /* 0x0000000000007b1d */ /* 0x000fe20000010000 */
[----:B------:R-:W-:Y:S01]  /*0860*/  ISETP.NE.U32.AND P2, PT, R3, RZ, PT ;  /* 0x000000ff0300720c */ /* 0x000fe20003f45070 */
[----:B------:R-:W-:Y:S01]  /*0870*/  HFMA2 R7, -RZ, RZ, -598.5, 40320 ;  /* 0xe0ad78ecff077431 */ /* 0x000fe200000001ff */
[----:B------:R-:W-:Y:S01]  /*0880*/  @P0 IADD3 R2, PT, PT, R2, 0x1, RZ ;  /* 0x0000000102020810 */ /* 0x000fe20007ffe0ff */
[----:B------:R-:W-:Y:S01]  /*0890*/  IMAD.MOV.U32 R6, RZ, RZ, RZ ;  /* 0x000000ffff067224 */ /* 0x000fe200078e00ff */
[C---:B-1----:R-:W-:Y:S01]  /*08a0*/  LOP3.LUT R22, R0.reuse, 0x1f, RZ, 0xc0, !PT ;  /* 0x0000001f00167812 */ /* 0x042fe200078ec0ff */
[----:B------:R-:W-:Y:S01]  /*08b0*/  UMOV UR4, 0x400 ;  /* 0x0000040000047882 */ /* 0x000fe20000000000 */
[----:B------:R-:W-:Y:S01]  /*08c0*/  LOP3.LUT R18, R0, 0x1e0, RZ, 0xc0, !PT ;  /* 0x000001e000127812 */ /* 0x000fe200078ec0ff */
[----:B------:R-:W-:Y:S02]  /*08d0*/  IMAD.MOV.U32 R4, RZ, RZ, RZ ;  /* 0x000000ffff047224 */ /* 0x000fe400078e00ff */
[----:B------:R-:W-:-:S04]  /*08e0*/  @P1 VIADD R2, R2, 0x1 ;  /* 0x0000000102021836 */ /* 0x000fc80000000000 */
[----:B------:R-:W-:-:S05]  /*08f0*/  @!P2 LOP3.LUT R2, RZ, R3, RZ, 0x33, !PT ;  /* 0x00000003ff02a212 */ /* 0x000fca00078e33ff */
[----:B------:R-:W-:Y:S01]  /*0900*/  IMAD.IADD R17, R17, 0x1, R2 ;  /* 0x0000000111117824 */ /* 0x000fe200078e0202 */
[----:B------:R-:W-:Y:S01]  /*0910*/  MOV R2, RZ ;  /* 0x000000ff00027202 */ /* 0x000fe20000000f00 */
[----:B--2---:R-:W-:-:S06]  /*0920*/  ULEA UR4, UR5, UR4, 0x18 ;  /* 0x0000000405047291 */ /* 0x004fcc000f8ec0ff */
[----:B------:R-:W-:Y:S01]  /*0930*/  LEA R16, R0, UR4, 0x2 ;  /* 0x0000000400107c11 */ /* 0x000fe2000f8e10ff */
[----:B------:R-:W-:-:S04]  /*0940*/  UMOV UR4, URZ ;  /* 0x000000ff00047c82 */ /* 0x000fc80008000000 */
[----:B------:R-:W-:-:S07]  /*0950*/  VIADD R16, R16, 0x5000 ;  /* 0x0000500010107836 */ /* 0x000fce0000000000 */
.L_x_29:
[----:B------:R-:W-:Y:S01]  /*0960*/  ISETP.GT.U32.AND P0, PT, R0, 0x1ff, PT ;  /* 0x000001ff0000780c */ /* 0x000fe20003f04070 */
[----:B------:R-:W-:-:S12]  /*0970*/  BSSY.RECONVERGENT B1, `(.L_x_6) ;  /* 0x00000a8000017945 */ /* 0x000fd80003800200 */
[----:B------:R-:W-:Y:S05]  /*0980*/  @P0 BRA `(.L_x_7) ;  /* 0x0000000800980947 */ /* 0x000fea0003800000 */
[----:B------:R-:W-:Y:S01]  /*0990*/  LOP3.LUT R25, R17, 0x3, RZ, 0xc0, !PT ;  /* 0x0000000311197812 */ /* 0x000fe200078ec0ff */
[----:B------:R-:W-:Y:S01]  /*09a0*/  BSSY.RECONVERGENT B0, `(.L_x_8) ;  /* 0x000004b000007945 */ /* 0x000fe20003800200 */
[----:B------:R-:W-:Y:S02]  /*09b0*/  IMAD.MOV.U32 R23, RZ, RZ, R0 ;  /* 0x000000ffff177224 */ /* 0x000fe400078e0000 */
[----:B------:R-:W-:-:S13]  /*09c0*/  ISETP.NE.AND P0, PT, R25, 0x3, PT ;  /* 0x000000031900780c */ /* 0x000fda0003f05270 */
[----:B------:R-:W-:Y:S05]  /*09d0*/  @!P0 BRA `(.L_x_9) ;  /* 0x00000004001c8947 */ /* 0x000fea0003800000 */
[----:B0-----:R-:W0:Y:S01]  /*09e0*/  S2R R9, SR_CgaCtaId ;  /* 0x0000000000097919 */ /* 0x001e220000008800 */
[C---:B------:R-:W-:Y:S01]  /*09f0*/  LEA.HI R11, R0.reuse, UR4, RZ, 0x1c ;  /* 0x00000004000b7c11 */ /* 0x040fe2000f8fe0ff */
[----:B------:R-:W-:Y:S01]  /*0a00*/  BSSY.RECONVERGENT B2, `(.L_x_10) ;  /* 0x0000015000027945 */ /* 0x000fe20003800200 */
[----:B------:R-:W-:Y:S02]  /*0a10*/  MOV R24, 0x400 ;  /* 0x0000040000187802 */ /* 0x000fe40000000f00 */
[----:B------:R-:W-:Y:S02]  /*0a20*/  SHF.L.U32 R8, R0, 0x4, RZ ;  /* 0x0000000400087819 */ /* 0x000fe400000006ff */
[----:B------:R-:W-:Y:S02]  /*0a30*/  ISETP.GE.U32.AND P0, PT, R11, 0x200, PT ;  /* 0x000002000b00780c */ /* 0x000fe40003f06070 */
[----:B------:R-:W-:Y:S02]  /*0a40*/  LOP3.LUT R23, R8, 0x1ff0, RZ, 0xc0, !PT ;  /* 0x00001ff008177812 */ /* 0x000fe400078ec0ff */
[----:B------:R-:W-:-:S02]  /*0a50*/  ISETP.NE.AND P1, PT, R25, RZ, PT ;  /* 0x000000ff1900720c */ /* 0x000fc40003f25270 */
[----:B0-----:R-:W-:-:S05]  /*0a60*/  LEA R24, R9, R24, 0x18 ;  /* 0x0000001809187211 */ /* 0x001fca00078ec0ff */
[----:B------:R-:W-:-:S05]  /*0a70*/  IMAD.IADD R23, R24, 0x1, R23 ;  /* 0x0000000118177824 */ /* 0x000fca00078e0217 */
[----:B------:R0:W-:Y:S04]  /*0a80*/  @P0 STS.128 [R23+0x1000], RZ ;  /* 0x001000ff17000388 */ /* 0x0001e80000000c00 */
[----:B------:R0:W-:Y:S01]  /*0a90*/  @P0 STS.128 [R23+0x3000], RZ ;  /* 0x003000ff17000388 */ /* 0x0001e20000000c00 */
[----:B------:R-:W-:Y:S05]  /*0aa0*/  @P0 BRA `(.L_x_11) ;  /* 0x0000000000280947 */ /* 0x000fea0003800000 */
[----:B------:R-:W1:Y:S01]  /*0ab0*/  LDC.64 R8, c[0x0][0x388] ;  /* 0x0000e200ff087b82 */ /* 0x000e620000000a00 */
[----:B------:R-:W-:-:S05]  /*0ac0*/  LOP3.LUT R10, R0, 0xf, RZ, 0xc0, !PT ;  /* 0x0000000f000a7812 */ /* 0x000fca00078ec0ff */
[----:B------:R-:W-:Y:S02]  /*0ad0*/  IMAD R11, R11, 0x10, R10 ;  /* 0x000000100b0b7824 */ /* 0x000fe400078e020a */
[----:B------:R-:W2:Y:S02]  /*0ae0*/  LDC.64 R12, c[0x0][0x390] ;  /* 0x0000e400ff0c7b82 */ /* 0x000ea40000000a00 */
[----:B-1----:R-:W-:-:S04]  /*0af0*/  IMAD.WIDE.U32 R8, R11, 0x10, R8 ;  /* 0x000000100b087825 */ /* 0x002fc800078e0008 */
[----:B--2---:R-:W-:Y:S02]  /*0b00*/  IMAD.WIDE.U32 R12, R11, 0x10, R12 ;  /* 0x000000100b0c7825 */ /* 0x004fe400078e000c */
[----:B------:R-:W2:Y:S04]  /*0b10*/  LDG.E.128 R8, desc[UR8][R8.64] ;  /* 0x0000000808087981 */ /* 0x000ea8000c1e1d00 */
[----:B------:R-:W3:Y:S04]  /*0b20*/  LDG.E.128 R12, desc[UR8][R12.64] ;  /* 0x000000080c0c7981 */ /* 0x000ee8000c1e1d00 */
[----:B--2---:R1:W-:Y:S04]  /*0b30*/  STS.128 [R23+0x1000], R8 ;  /* 0x0010000817007388 */ /* 0x0043e80000000c00 */
[----:B---3--:R1:W-:Y:S02]  /*0b40*/  STS.128 [R23+0x3000], R12 ;  /* 0x0030000c17007388 */ /* 0x0083e40000000c00 */
.L_x_11:
[----:B------:R-:W-:Y:S05]  /*0b50*/  BSYNC.RECONVERGENT B2 ;  /* 0x0000000000027941 */ /* 0x000fea0003800200 */
.L_x_10:
[----:B01----:R-:W-:Y:S01]  /*0b60*/  MOV R23, R20 ;  /* 0x0000001400177202 */ /* 0x003fe20000000f00 */
[----:B------:R-:W-:Y:S06]  /*0b70*/  @!P1 BRA `(.L_x_9) ;  /* 0x0000000000b49947 */ /* 0x000fec0003800000 */
[C---:B------:R-:W-:Y:S01]  /*0b80*/  LEA.HI R11, R20.reuse, UR4, RZ, 0x1c ;  /* 0x00000004140b7c11 */ /* 0x040fe2000f8fe0ff */
[C---:B------:R-:W-:Y:S01]  /*0b90*/  IMAD.SHL.U32 R8, R20.reuse, 0x10, RZ ;  /* 0x0000001014087824 */ /* 0x040fe200078e00ff */
[----:B------:R-:W-:Y:S01]  /*0ba0*/  BSSY.RECONVERGENT B2, `(.L_x_12) ;  /* 0x0000014000027945 */ /* 0x000fe20003800200 */
[----:B------:R-:W-:Y:S02]  /*0bb0*/  ISETP.NE.AND P1, PT, R25, 0x1, PT ;  /* 0x000000011900780c */ /* 0x000fe40003f25270 */
[----:B------:R-:W-:Y:S02]  /*0bc0*/  VIMNMX.U32 R9, PT, PT, R20, R11, !PT ;  /* 0x0000000b14097248 */ /* 0x000fe40007fe0000 */
[----:B------:R-:W-:Y:S02]  /*0bd0*/  LOP3.LUT R23, R8, 0x1ff0, RZ, 0xc0, !PT ;  /* 0x00001ff008177812 */ /* 0x000fe400078ec0ff */
[----:B------:R-:W-:Y:S02]  /*0be0*/  ISETP.GE.U32.AND P0, PT, R9, 0x200, PT ;  /* 0x000002000900780c */ /* 0x000fe40003f06070 */
[----:B------:R-:W-:Y:S01]  /*0bf0*/  IADD3 R26, PT, PT, R20, R3, RZ ;  /* 0x00000003141a7210 */ /* 0x000fe20007ffe0ff */
[----:B------:R-:W-:-:S10]  /*0c00*/  IMAD.IADD R23, R24, 0x1, R23 ;  /* 0x0000000118177824 */ /* 0x000fd400078e0217 */
        /* <DEDUP_REMOVED lines=13> */
.L_x_13:
[----:B------:R-:W-:Y:S05]  /*0ce0*/  BSYNC.RECONVERGENT B2 ;  /* 0x0000000000027941 */ /* 0x000fea0003800200 */
.L_x_12:
[----:B01----:R-:W-:Y:S01]  /*0cf0*/  IMAD.MOV.U32 R23, RZ, RZ, R26 ;  /* 0x000000ffff177224 */ /* 0x003fe200078e001a */
[----:B------:R-:W-:Y:S06]  /*0d00*/  @!P1 BRA `(.L_x_9) ;  /* 0x0000000000509947 */ /* 0x000fec0003800000 */
[C---:B------:R-:W-:Y:S01]  /*0d10*/  LEA.HI R13, R26.reuse, UR4, RZ, 0x1c ;  /* 0x000000041a0d7c11 */ /* 0x040fe2000f8fe0ff */
[C---:B------:R-:W-:Y:S01]  /*0d20*/  IMAD.IADD R23, R26.reuse, 0x1, R3 ;  /* 0x000000011a177824 */ /* 0x040fe200078e0203 */
[C---:B------:R-:W-:Y:S02]  /*0d30*/  SHF.L.U32 R8, R26.reuse, 0x4, RZ ;  /* 0x000000041a087819 */ /* 0x040fe400000006ff */
[----:B------:R-:W-:-:S04]  /*0d40*/  VIMNMX.U32 R9, PT, PT, R26, R13, !PT ;  /* 0x0000000d1a097248 */ /* 0x000fc80007fe0000 */
[----:B------:R-:W-:Y:S02]  /*0d50*/  ISETP.GE.U32.AND P0, PT, R9, 0x200, PT ;  /* 0x000002000900780c */ /* 0x000fe40003f06070 */
[----:B------:R-:W-:-:S05]  /*0d60*/  LOP3.LUT R9, R8, 0x1ff0, RZ, 0xc0, !PT ;  /* 0x00001ff008097812 */ /* 0x000fca00078ec0ff */
[----:B------:R-:W-:-:S06]  /*0d70*/  IMAD.IADD R24, R24, 0x1, R9 ;  /* 0x0000000118187824 */ /* 0x000fcc00078e0209 */
[----:B------:R1:W-:Y:S04]  /*0d80*/  @P0 STS.128 [R24+0x1000], RZ ;  /* 0x001000ff18000388 */ /* 0x0003e80000000c00 */
[----:B------:R1:W-:Y:S01]  /*0d90*/  @P0 STS.128 [R24+0x3000], RZ ;  /* 0x003000ff18000388 */ /* 0x0003e20000000c00 */
[----:B------:R-:W-:Y:S05]  /*0da0*/  @P0 BRA `(.L_x_9) ;  /* 0x0000000000280947 */ /* 0x000fea0003800000 */
[----:B------:R-:W0:Y:S01]  /*0db0*/  LDC.64 R10, c[0x0][0x388] ;  /* 0x0000e200ff0a7b82 */ /* 0x000e220000000a00 */
[----:B------:R-:W-:-:S04]  /*0dc0*/  LOP3.LUT R26, R26, 0xf, RZ, 0xc0, !PT ;  /* 0x0000000f1a1a7812 */ /* 0x000fc800078ec0ff */
[----:B------:R-:W-:-:S03]  /*0dd0*/  LEA R13, R13, R26, 0x4 ;  /* 0x0000001a0d0d7211 */ /* 0x000fc600078e20ff */
[----:B------:R-:W2:Y:S02]  /*0de0*/  LDC.64 R8, c[0x0][0x390] ;  /* 0x0000e400ff087b82 */ /* 0x000ea40000000a00 */
[----:B0-----:R-:W-:-:S04]  /*0df0*/  IMAD.WIDE.U32 R10, R13, 0x10, R10 ;  /* 0x000000100d0a7825 */ /* 0x001fc800078e000a */
[----:B--2---:R-:W-:Y:S02]  /*0e00*/  IMAD.WIDE.U32 R12, R13, 0x10, R8 ;  /* 0x000000100d0c7825 */ /* 0x004fe400078e0008 */
[----:B------:R-:W2:Y:S04]  /*0e10*/  LDG.E.128 R8, desc[UR8][R10.64] ;  /* 0x000000080a087981 */ /* 0x000ea8000c1e1d00 */
[----:B------:R-:W3:Y:S04]  /*0e20*/  LDG.E.128 R12, desc[UR8][R12.64] ;  /* 0x000000080c0c7981 */ /* 0x000ee8000c1e1d00 */
[----:B--2---:R2:W-:Y:S04]  /*0e30*/  STS.128 [R24+0x1000], R8 ;  /* 0x0010000818007388 */ /* 0x0045e80000000c00 */
[----:B---3--:R2:W-:Y:S02]  /*0e40*/  STS.128 [R24+0x3000], R12 ;  /* 0x0030000c18007388 */ /* 0x0085e40000000c00 */
.L_x_9:
[----:B------:R-:W-:Y:S05]  /*0e50*/  BSYNC.RECONVERGENT B0 ;  /* 0x0000000000007941 */ /* 0x000fea0003800200 */
.L_x_8:
[----:B------:R-:W-:-:S13]  /*0e60*/  ISETP.GE.U32.AND P0, PT, R17, 0x3, PT ;  /* 0x000000031100780c */ /* 0x000fda0003f06070 */
[----:B------:R-:W-:Y:S05]  /*0e70*/  @!P0 BRA `(.L_x_7) ;  /* 0x00000004005c8947 */ /* 0x000fea0003800000 */
[C-C-:B------:R-:W-:Y:S02]  /*0e80*/  IMAD R28, R3.reuse, 0x2, R23.reuse ;  /* 0x00000002031c7824 */ /* 0x140fe400078e0217 */
[----:B------:R-:W-:Y:S02]  /*0e90*/  IMAD R26, R3, 0x3, R23 ;  /* 0x00000003031a7824 */ /* 0x000fe400078e0217 */
[----:B-12---:R-:W-:-:S07]  /*0ea0*/  IMAD.IADD R24, R23, 0x1, R3 ;  /* 0x0000000117187824 */ /* 0x006fce00078e0203 */
.L_x_14:
[C---:B----4-:R-:W-:Y:S02]  /*0eb0*/  LEA.HI R15, R23.reuse, UR4, RZ, 0x1c ;  /* 0x00000004170f7c11 */ /* 0x050fe4000f8fe0ff */
[----:B------:R-:W-:Y:S02]  /*0ec0*/  LOP3.LUT R12, R23, 0xf, RZ, 0xc0, !PT ;  /* 0x0000000f170c7812 */ /* 0x000fe400078ec0ff */
[----:B0-----:R-:W-:-:S04]  /*0ed0*/  VIMNMX.U32 R8, PT, PT, R15, R23, !PT ;  /* 0x000000170f087248 */ /* 0x001fc80007fe0000 */
[----:B------:R-:W-:Y:S02]  /*0ee0*/  ISETP.GT.U32.AND P0, PT, R8, 0x1ff, PT ;  /* 0x000001ff0800780c */ /* 0x000fe40003f04070 */
[----:B------:R-:W-:-:S11]  /*0ef0*/  LOP3.LUT R27, R12, 0x1f0, R23, 0xf8, !PT ;  /* 0x000001f00c1b7812 */ /* 0x000fd600078ef817 */
[----:B------:R-:W0:Y:S01]  /*0f00*/  @!P0 LDC.64 R8, c[0x0][0x388] ;  /* 0x0000e200ff088b82 */ /* 0x000e220000000a00 */
[----:B------:R-:W-:-:S07]  /*0f10*/  @!P0 LEA R15, R15, R12, 0x4 ;  /* 0x0000000c0f0f8211 */ /* 0x000fce00078e20ff */
[----:B------:R-:W1:Y:S01]  /*0f20*/  @!P0 LDC.64 R12, c[0x0][0x390] ;  /* 0x0000e400ff0c8b82 */ /* 0x000e620000000a00 */
[----:B0-----:R-:W-:-:S06]  /*0f30*/  @!P0 IMAD.WIDE.U32 R8, R15, 0x10, R8 ;  /* 0x000000100f088825 */ /* 0x001fcc00078e0008 */
[----:B------:R-:W2:Y:S01]  /*0f40*/  @!P0 LDG.E.128 R8, desc[UR8][R8.64] ;  /* 0x0000000808088981 */ /* 0x000ea2000c1e1d00 */
[----:B------:R-:W0:Y:S01]  /*0f50*/  S2UR UR6, SR_CgaCtaId ;  /* 0x00000000000679c3 */ /* 0x000e220000008800 */
[----:B-1----:R-:W-:Y:S01]  /*0f60*/  @!P0 IMAD.WIDE.U32 R14, R15, 0x10, R12 ;  /* 0x000000100f0e8825 */ /* 0x002fe200078e000c */
[----:B------:R-:W-:-:S05]  /*0f70*/  UMOV UR5, 0x400 ;  /* 0x0000040000057882 */ /* 0x000fca0000000000 */
[----:B------:R-:W3:Y:S01]  /*0f80*/  @!P0 LDG.E.128 R12, desc[UR8][R14.64] ;  /* 0x000000080e0c8981 */ /* 0x000ee2000c1e1d00 */
[----:B0-----:R-:W-:-:S06]  /*0f90*/  ULEA UR5, UR6, UR5, 0x18 ;  /* 0x0000000506057291 */ /* 0x001fcc000f8ec0ff */
[----:B------:R-:W-:-:S04]  /*0fa0*/  @!P0 IMAD.U32 R25, RZ, RZ, UR5 ;  /* 0x00000005ff198e24 */ /* 0x000fc8000f8e00ff */
[----:B------:R-:W-:Y:S02]  /*0fb0*/  @!P0 IMAD R29, R27, 0x10, R25 ;  /* 0x000000101b1d8824 */ /* 0x000fe400078e0219 */
[----:B------:R-:W-:-:S04]  /*0fc0*/  @P0 IMAD.U32 R25, RZ, RZ, UR5 ;  /* 0x00000005ff190e24 */ /* 0x000fc8000f8e00ff */
[----:B------:R-:W-:Y:S01]  /*0fd0*/  @P0 IMAD R27, R27, 0x10, R25 ;  /* 0x000000101b1b0824 */ /* 0x000fe200078e0219 */
[----:B--2---:R-:W-:Y:S04]  /*0fe0*/  @!P0 STS.128 [R29+0x1000], R8 ;  /* 0x001000081d008388 */ /* 0x004fe80000000c00 */
[----:B---3--:R0:W-:Y:S02]  /*0ff0*/  @!P0 STS.128 [R29+0x3000], R12 ;  /* 0x0030000c1d008388 */ /* 0x0081e40000000c00 */
[----:B0-----:R-:W-:-:S04]  /*1000*/  LEA.HI R13, R24, UR4, RZ, 0x1c ;  /* 0x00000004180d7c11 */ /* 0x001fc8000f8fe0ff */
[----:B------:R-:W-:-:S04]  /*1010*/  VIMNMX.U32 R8, PT, PT, R13, R24, !PT ;  /* 0x000000180d087248 */ /* 0x000fc80007fe0000 */
[----:B------:R-:W-:-:S13]  /*1020*/  ISETP.GE.U32.AND P1, PT, R8, 0x200, PT ;  /* 0x000002000800780c */ /* 0x000fda0003f26070 */
[----:B------:R-:W0:Y:S01]  /*1030*/  @!P1 LDC.64 R8, c[0x0][0x388] ;  /* 0x0000e200ff089b82 */ /* 0x000e220000000a00 */
[----:B------:R-:W-:-:S04]  /*1040*/  LOP3.LUT R29, R24, 0xf, RZ, 0xc0, !PT ;  /* 0x0000000f181d7812 */ /* 0x000fc800078ec0ff */
[----:B------:R-:W-:-:S03]  /*1050*/  @!P1 LEA R13, R13, R29, 0x4 ;  /* 0x0000001d0d0d9211 */ /* 0x000fc600078e20ff */
[----:B------:R-:W1:Y:S02]  /*1060*/  @!P1 LDC.64 R14, c[0x0][0x390] ;  /* 0x0000e400ff0e9b82 */ /* 0x000e640000000a00 */
[----:B0-----:R-:W-:-:S06]  /*1070*/  @!P1 IMAD.WIDE.U32 R8, R13, 0x10, R8 ;  /* 0x000000100d089825 */ /* 0x001fcc00078e0008 */
[----:B------:R-:W2:Y:S01]  /*1080*/  @!P1 LDG.E.128 R8, desc[UR8][R8.64] ;  /* 0x0000000808089981 */ /* 0x000ea2000c1e1d00 */
[----:B------:R-:W-:-:S03]  /*1090*/  LOP3.LUT R12, R29, 0x1f0, R24, 0xf8, !PT ;  /* 0x000001f01d0c7812 */ /* 0x000fc600078ef818 */
[----:B------:R-:W-:Y:S01]  /*10a0*/  @P0 STS.128 [R27+0x1000], RZ ;  /* 0x001000ff1b000388 */ /* 0x000fe20000000c00 */
[----:B------:R-:W-:-:S03]  /*10b0*/  @P1 LEA R29, R12, R25, 0x4 ;  /* 0x000000190c1d1211 */ /* 0x000fc600078e20ff */
[----:B------:R0:W-:Y:S02]  /*10c0*/  @P0 STS.128 [R27+0x3000], RZ ;  /* 0x003000ff1b000388 */ /* 0x0001e40000000c00 */
[----:B0-----:R-:W-:Y:S02]  /*10d0*/  @!P1 IMAD R27, R12, 0x10, R25 ;  /* 0x000000100c1b9824 */ /* 0x001fe400078e0219 */
[----:B-1----:R-:W-:-:S06]  /*10e0*/  @!P1 IMAD.WIDE.U32 R12, R13, 0x10, R14 ;  /* 0x000000100d0c9825 */ /* 0x002fcc00078e000e */
[----:B------:R-:W3:Y:S04]  /*10f0*/  @!P1 LDG.E.128 R12, desc[UR8][R12.64] ;  /* 0x000000080c0c9981 */ /* 0x000ee8000c1e1d00 */
[----:B------:R-:W-:Y:S04]  /*1100*/  @P1 STS.128 [R29+0x1000], RZ ;  /* 0x001000ff1d001388 */ /* 0x000fe80000000c00 */
[----:B------:R0:W-:Y:S02]  /*1110*/  @P1 STS.128 [R29+0x3000], RZ ;  /* 0x003000ff1d001388 */ /* 0x0001e40000000c00 */
[----:B0-----:R-:W-:-:S02]  /*1120*/  LOP3.LUT R29, R28, 0xf, RZ, 0xc0, !PT ;  /* 0x0000000f1c1d7812 */ /* 0x001fc400078ec0ff */
[----:B--2---:R0:W-:Y:S02]  /*1130*/  @!P1 STS.128 [R27+0x1000], R8 ;  /* 0x001000081b009388 */ /* 0x0041e40000000c00 */
[----:B0-----:R-:W-:-:S04]  /*1140*/  LEA.HI R10, R28, UR4, RZ, 0x1c ;  /* 0x000000041c0a7c11 */ /* 0x001fc8000f8fe0ff */
[----:B------:R-:W-:-:S04]  /*1150*/  VIMNMX.U32 R8, PT, PT, R10, R28, !PT ;  /* 0x0000001c0a087248 */ /* 0x000fc80007fe0000 */
[----:B------:R-:W-:-:S13]  /*1160*/  ISETP.GE.U32.AND P0, PT, R8, 0x200, PT ;  /* 0x000002000800780c */ /* 0x000fda0003f06070 */
[----:B------:R-:W0:Y:S01]  /*1170*/  @!P0 LDC.64 R8, c[0x0][0x388] ;  /* 0x0000e200ff088b82 */ /* 0x000e220000000a00 */
[----:B---3--:R1:W-:Y:S02]  /*1180*/  @!P1 STS.128 [R27+0x3000], R12 ;  /* 0x0030000c1b009388 */ /* 0x0083e40000000c00 */
[----:B-1----:R-:W-:-:S05]  /*1190*/  @!P0 IMAD R15, R10, 0x10, R29 ;  /* 0x000000100a0f8824 */ /* 0x002fca00078e021d */
[----:B------:R-:W1:Y:S01]  /*11a0*/  @!P0 LDC.64 R12, c[0x0][0x390] ;  /* 0x0000e400ff0c8b82 */ /* 0x000e620000000a00 */
[----:B0-----:R-:W-:-:S06]  /*11b0*/  @!P0 IMAD.WIDE.U32 R8, R15, 0x10, R8 ;  /* 0x000000100f088825 */ /* 0x001fcc00078e0008 */
[----:B------:R-:W2:Y:S01]  /*11c0*/  @!P0 LDG.E.128 R8, desc[UR8][R8.64] ;  /* 0x0000000808088981 */ /* 0x000ea2000c1e1d00 */
[----:B-1----:R-:W-:-:S06]  /*11d0*/  @!P0 IMAD.WIDE.U32 R12, R15, 0x10, R12 ;  /* 0x000000100f0c8825 */ /* 0x002fcc00078e000c */
[----:B------:R-:W3:Y:S01]  /*11e0*/  @!P0 LDG.E.128 R12, desc[UR8][R12.64] ;  /* 0x000000080c0c8981 */ /* 0x000ee2000c1e1d00 */
[----:B------:R-:W-:-:S04]  /*11f0*/  LOP3.LUT R29, R29, 0x1f0, R28, 0xf8, !PT ;  /* 0x000001f01d1d7812 */ /* 0x000fc800078ef81c */
[C---:B------:R-:W-:Y:S01]  /*1200*/  @P0 LEA R27, R29.reuse, R25, 0x4 ;  /* 0x000000191d1b0211 */ /* 0x040fe200078e20ff */
[----:B------:R-:W-:-:S04]  /*1210*/  @!P0 IMAD R29, R29, 0x10, R25 ;  /* 0x000000101d1d8824 */ /* 0x000fc800078e0219 */
[----:B------:R-:W-:Y:S04]  /*1220*/  @P0 STS.128 [R27+0x1000], RZ ;  /* 0x001000ff1b000388 */ /* 0x000fe80000000c00 */
[----:B------:R-:W-:Y:S04]  /*1230*/  @P0 STS.128 [R27+0x3000], RZ ;  /* 0x003000ff1b000388 */ /* 0x000fe80000000c00 */
[----:B--2---:R0:W-:Y:S02]  /*1240*/  @!P0 STS.128 [R29+0x1000], R8 ;  /* 0x001000081d008388 */ /* 0x0041e40000000c00 */
[----:B0-----:R-:W-:-:S04]  /*1250*/  LEA.HI R10, R26, UR4, RZ, 0x1c ;  /* 0x000000041a0a7c11 */ /* 0x001fc8000f8fe0ff */
[----:B------:R-:W-:-:S04]  /*1260*/  VIMNMX.U32 R8, PT, PT, R10, R26, !PT ;  /* 0x0000001a0a087248 */ /* 0x000fc80007fe0000 */
[----:B------:R-:W-:Y:S01]  /*1270*/  ISETP.GE.U32.AND P1, PT, R8, 0x200, PT ;  /* 0x000002000800780c */ /* 0x000fe20003f26070 */
[----:B---3--:R0:W-:-:S12]  /*1280*/  @!P0 STS.128 [R29+0x3000], R12 ;  /* 0x0030000c1d008388 */ /* 0x0081d80000000c00 */
[----:B------:R-:W1:Y:S08]  /*1290*/  @!P1 LDC.64 R8, c[0x0][0x388] ;  /* 0x0000e200ff089b82 */ /* 0x000e700000000a00 */
[----:B0-----:R-:W0:Y:S01]  /*12a0*/  @!P1 LDC.64 R12, c[0x0][0x390] ;  /* 0x0000e400ff0c9b82 */ /* 0x001e220000000a00 */
[----:B------:R-:W-:-:S05]  /*12b0*/  LOP3.LUT R15, R26, 0xf, RZ, 0xc0, !PT ;  /* 0x0000000f1a0f7812 */ /* 0x000fca00078ec0ff */
[----:B------:R-:W-:Y:S01]  /*12c0*/  @!P1 IMAD R27, R10, 0x10, R15 ;  /* 0x000000100a1b9824 */ /* 0x000fe200078e020f */
[----:B------:R-:W-:-:S04]  /*12d0*/  LOP3.LUT R14, R15, 0x1f0, R26, 0xf8, !PT ;  /* 0x000001f00f0e7812 */ /* 0x000fc800078ef81a */
[----:B------:R-:W-:Y:S01]  /*12e0*/  @P1 LEA R29, R14, R25, 0x4 ;  /* 0x000000190e1d1211 */ /* 0x000fe200078e20ff */
[----:B-1----:R-:W-:-:S04]  /*12f0*/  @!P1 IMAD.WIDE.U32 R8, R27, 0x10, R8 ;  /* 0x000000101b089825 */ /* 0x002fc800078e0008 */
[----:B0-----:R-:W-:Y:S02]  /*1300*/  @!P1 IMAD.WIDE.U32 R12, R27, 0x10, R12 ;  /* 0x000000101b0c9825 */ /* 0x001fe400078e000c */
[----:B------:R-:W2:Y:S02]  /*1310*/  @!P1 LDG.E.128 R8, desc[UR8][R8.64] ;  /* 0x0000000808089981 */ /* 0x000ea4000c1e1d00 */
[----:B------:R-:W-:Y:S02]  /*1320*/  @!P1 IMAD R25, R14, 0x10, R25 ;  /* 0x000000100e199824 */ /* 0x000fe400078e0219 */
[----:B------:R-:W3:Y:S01]  /*1330*/  @!P1 LDG.E.128 R12, desc[UR8][R12.64] ;  /* 0x000000080c0c9981 */ /* 0x000ee2000c1e1d00 */
[----:B------:R-:W-:-:S03]  /*1340*/  IADD3 R23, PT, PT, R3, R23, R3 ;  /* 0x0000001703177210 */ /* 0x000fc60007ffe003 */
[----:B------:R4:W-:Y:S01]  /*1350*/  @P1 STS.128 [R29+0x1000], RZ ;  /* 0x001000ff1d001388 */ /* 0x0009e20000000c00 */
[----:B------:R-:W-:-:S03]  /*1360*/  IADD3 R23, PT, PT, R3, R23, R3 ;  /* 0x0000001703177210 */ /* 0x000fc60007ffe003 */
[----:B------:R4:W-:Y:S01]  /*1370*/  @P1 STS.128 [R29+0x3000], RZ ;  /* 0x003000ff1d001388 */ /* 0x0009e20000000c00 */
[----:B------:R-:W-:Y:S01]  /*1380*/  ISETP.GE.U32.AND P0, PT, R23, 0x200, PT ;  /* 0x000002001700780c */ /* 0x000fe20003f06070 */
[C---:B------:R-:W-:Y:S01]  /*1390*/  IMAD R28, R3.reuse, 0x4, R28 ;  /* 0x00000004031c7824 */ /* 0x040fe200078e021c */
[C---:B------:R-:W-:Y:S01]  /*13a0*/  LEA R26, R3.reuse, R26, 0x2 ;  /* 0x0000001a031a7211 */ /* 0x040fe200078e10ff */
[----:B------:R-:W-:Y:S01]  /*13b0*/  IMAD R24, R3, 0x4, R24 ;  /* 0x0000000403187824 */ /* 0x000fe200078e0218 */
[----:B--2---:R4:W-:Y:S04]  /*13c0*/  @!P1 STS.128 [R25+0x1000], R8 ;  /* 0x0010000819009388 */ /* 0x0049e80000000c00 */
[----:B---3--:R4:W-:Y:S05]  /*13d0*/  @!P1 STS.128 [R25+0x3000], R12 ;  /* 0x0030000c19009388 */ /* 0x0089ea0000000c00 */
[----:B------:R-:W-:Y:S05]  /*13e0*/  @!P0 BRA `(.L_x_14) ;  /* 0xfffffff800b08947 */ /* 0x000fea000383ffff */
.L_x_7:
[----:B------:R-:W-:Y:S05]  /*13f0*/  BSYNC.RECONVERGENT B1 ;  /* 0x0000000000017941 */ /* 0x000fea0003800200 */
.L_x_6:
[----:B------:R-:W-:Y:S01]  /*1400*/  BAR.SYNC.DEFER_BLOCKING 0x0 ;  /* 0x0000000000007b1d */ /* 0x000fe20000010000 */
[----:B0-2-4-:R-:W-:-:S07]  /*1410*/  IMAD.MOV.U32 R9, RZ, RZ, RZ ;  /* 0x000000ffff097224 */ /* 0x015fce00078e00ff */
.L_x_17:
[----:B------:R-:W0:Y:S01]  /*1420*/  S2UR UR6, SR_CgaCtaId ;  /* 0x00000000000679c3 */ /* 0x000e220000008800 */
[----:B------:R-:W-:Y:S01]  /*1430*/  HFMA2 R8, -RZ, RZ, 0, 0 ;  /* 0x00000000ff087431 */ /* 0x000fe200000001ff */
[----:B------:R-:W-:Y:S01]  /*1440*/  BSSY.RECONVERGENT B0, `(.L_x_15) ;  /* 0x000000e000007945 */ /* 0x000fe20003800200 */
[----:B------:R-:W-:Y:S01]  /*1450*/  IMAD.MOV.U32 R10, RZ, RZ, R22 ;  /* 0x000000ffff0a7224 */ /* 0x000fe200078e0016 */
[----:B------:R-:W-:Y:S02]  /*1460*/  UMOV UR5, 0x400 ;  /* 0x0000040000057882 */ /* 0x000fe40000000000 */
[----:B0-----:R-:W-:-:S12]  /*1470*/  ULEA UR5, UR6, UR5, 0x18 ;  /* 0x0000000506057291 */ /* 0x001fd8000f8ec0ff */
.L_x_16:
[----:B------:R-:W-:Y:S01]  /*1480*/  IMAD R11, R21, 0x40, R10 ;  /* 0x00000040150b7824 */ /* 0x000fe200078e020a */
[----:B------:R-:W-:Y:S02]  /*1490*/  LEA R12, R9, R10, 0x6 ;  /* 0x0000000a090c7211 */ /* 0x000fe400078e30ff */
[C---:B------:R-:W-:Y:S01]  /*14a0*/  ISETP.GE.U32.AND P0, PT, R10.reuse, 0x20, PT ;  /* 0x000000200a00780c */ /* 0x040fe20003f06070 */
[----:B------:R-:W-:Y:S01]  /*14b0*/  VIADD R10, R10, 0x20 ;  /* 0x000000200a0a7836 */ /* 0x000fe20000000000 */
[----:B------:R-:W-:Y:S02]  /*14c0*/  LEA R11, R11, UR5, 0x2 ;  /* 0x000000050b0b7c11 */ /* 0x000fe4000f8e10ff */
[----:B------:R-:W-:-:S04]  /*14d0*/  LEA R12, R12, UR5, 0x2 ;  /* 0x000000050c0c7c11 */ /* 0x000fc8000f8e10ff */
[----:B------:R-:W-:Y:S04]  /*14e0*/  LDS R11, [R11] ;  /* 0x000000000b0b7984 */ /* 0x000fe80000000800 */
[----:B------:R-:W0:Y:S02]  /*14f0*/  LDS R12, [R12+0x1000] ;  /* 0x001000000c0c7984 */ /* 0x000e240000000800 */
[----:B0-----:R-:W-:Y:S01]  /*1500*/  FFMA R8, R11, R12, R8 ;  /* 0x0000000c0b087223 */ /* 0x001fe20000000008 */
[----:B------:R-:W-:Y:S06]  /*1510*/  @!P0 BRA `(.L_x_16) ;  /* 0xfffffffc00d88947 */ /* 0x000fec000383ffff */
[----:B------:R-:W-:Y:S05]  /*1520*/  BSYNC.RECONVERGENT B0 ;  /* 0x0000000000007941 */ /* 0x000fea0003800200 */
.L_x_15:
[----:B------:R-:W0:Y:S01]  /*1530*/  SHFL.DOWN PT, R11, R8, 0x10, 0x1f ;  /* 0x0a001f00080b7f89 */ /* 0x000e2200000e0000 */
[----:B------:R-:W-:Y:S01]  /*1540*/  ISETP.NE.AND P1, PT, R22, RZ, PT ;  /* 0x000000ff1600720c */ /* 0x000fe20003f25270 */
[----:B0-----:R-:W-:-:S05]  /*1550*/  FADD R11, R8, R11 ;  /* 0x0000000b080b7221 */ /* 0x001fca0000000000 */
[----:B------:R-:W0:Y:S02]  /*1560*/  SHFL.DOWN PT, R10, R11, 0x8, 0x1f ;  /* 0x09001f000b0a7f89 */ /* 0x000e2400000e0000 */
[----:B0-----:R-:W-:-:S05]  /*1570*/  FADD R10, R11, R10 ;  /* 0x0000000a0b0a7221 */ /* 0x001fca0000000000 */
[----:B------:R-:W0:Y:S02]  /*1580*/  SHFL.DOWN PT, R13, R10, 0x4, 0x1f ;  /* 0x08801f000a0d7f89 */ /* 0x000e2400000e0000 */
[----:B0-----:R-:W-:-:S05]  /*1590*/  FADD R13, R10, R13 ;  /* 0x0000000d0a0d7221 */ /* 0x001fca0000000000 */
[----:B------:R-:W0:Y:S02]  /*15a0*/  SHFL.DOWN PT, R12, R13, 0x2, 0x1f ;  /* 0x08401f000d0c7f89 */ /* 0x000e2400000e0000 */
[----:B0-----:R-:W-:-:S05]  /*15b0*/  FADD R12, R13, R12 ;  /* 0x0000000c0d0c7221 */ /* 0x001fca0000000000 */
[----:B------:R-:W0:Y:S02]  /*15c0*/  SHFL.DOWN PT, R15, R12, 0x1, 0x1f ;  /* 0x08201f000c0f7f89 */ /* 0x000e2400000e0000 */
[----:B0-----:R-:W-:Y:S01]  /*15d0*/  FADD R14, R12, R15 ;  /* 0x0000000f0c0e7221 */ /* 0x001fe20000000000 */
[C---:B------:R-:W-:Y:S01]  /*15e0*/  @!P1 IMAD R15, R9.reuse, 0x4, R16 ;  /* 0x00000004090f9824 */ /* 0x040fe200078e0210 */
[----:B------:R-:W-:Y:S02]  /*15f0*/  IADD3 R9, PT, PT, R9, 0x1, RZ ;  /* 0x0000000109097810 */ /* 0x000fe40007ffe0ff */
[----:B------:R-:W-:Y:S02]  /*1600*/  @!P1 FMUL R8, R14, 0.125 ;  /* 0x3e0000000e089820 */ /* 0x000fe40000400000 */
[----:B------:R-:W-:-:S03]  /*1610*/  ISETP.NE.AND P0, PT, R9, 0x20, PT ;  /* 0x000000200900780c */ /* 0x000fc60003f05270 */
[----:B------:R0:W-:Y:S10]  /*1620*/  @!P1 STS [R15], R8 ;  /* 0x000000080f009388 */ /* 0x0001f40000000800 */
[----:B0-----:R-:W-:Y:S05]  /*1630*/  @P0 BRA `(.L_x_17) ;  /* 0xfffffffc00780947 */ /* 0x001fea000383ffff */
[----:B------:R-:W-:Y:S01]  /*1640*/  BAR.SYNC.DEFER_BLOCKING 0x0 ;  /* 0x0000000000007b1d */ /* 0x000fe20000010000 */
[----:B------:R-:W-:-:S05]  /*1650*/  IMAD.MOV.U32 R11, RZ, RZ, -0x1f528714 ;  /* 0xe0ad78ecff0b7424 */ /* 0x000fca00078e00ff */
[----:B------:R-:W-:Y:S04]  /*1660*/  BSSY.RECONVERGENT B0, `(.L_x_18) ;  /* 0x0000036000007945 */ /* 0x000fe80003800200 */
[----:B------:R-:W-:Y:S05]  /*1670*/  @P1 BRA `(.L_x_19) ;  /* 0x0000000000d01947 */ /* 0x000fea0003800000 */
[----:B------:R-:W0:Y:S01]  /*1680*/  S2UR UR7, SR_CgaCtaId ;  /* 0x00000000000779c3 */ /* 0x000e220000008800 */
[----:B------:R-:W-:Y:S02]  /*1690*/  UMOV UR6, 0x400 ;  /* 0x0000040000067882 */ /* 0x000fe40000000000 */
[----:B0-----:R-:W-:-:S06]  /*16a0*/  ULEA UR6, UR7, UR6, 0x18 ;  /* 0x0000000607067291 */ /* 0x001fcc000f8ec0ff */
[----:B------:R-:W-:-:S05]  /*16b0*/  LEA R8, R0, UR6, 0x2 ;  /* 0x0000000600087c11 */ /* 0x000fca000f8e10ff */
[----:B------:R-:W-:Y:S04]  /*16c0*/  LDS R9, [R8+0x5000] ;  /* 0x0050000008097984 */ /* 0x000fe80000000800 */
[----:B------:R-:W0:Y:S04]  /*16d0*/  LDS R10, [R8+0x5004] ;  /* 0x00500400080a7984 */ /* 0x000e280000000800 */
[----:B------:R-:W-:Y:S04]  /*16e0*/  LDS R26, [R8+0x5008] ;  /* 0x00500800081a7984 */ /* 0x000fe80000000800 */
[----:B------:R-:W2:Y:S04]  /*16f0*/  LDS R23, [R8+0x500c] ;  /* 0x00500c0008177984 */ /* 0x000ea80000000800 */
[----:B------:R-:W-:Y:S04]  /*1700*/  LDS R28, [R8+0x5010] ;  /* 0x00501000081c7984 */ /* 0x000fe80000000800 */
[----:B------:R-:W3:Y:S04]  /*1710*/  LDS R25, [R8+0x5014] ;  /* 0x0050140008197984 */ /* 0x000ee80000000800 */
[----:B------:R-:W-:Y:S04]  /*1720*/  LDS R15, [R8+0x5018] ;  /* 0x00501800080f7984 */ /* 0x000fe80000000800 */
[----:B-1----:R-:W1:Y:S04]  /*1730*/  LDS R24, [R8+0x501c] ;  /* 0x00501c0008187984 */ /* 0x002e680000000800 */
[----:B------:R-:W-:Y:S04]  /*1740*/  LDS R11, [R8+0x5020] ;  /* 0x00502000080b7984 */ /* 0x000fe80000000800 */
[----:B------:R-:W4:Y:S04]  /*1750*/  LDS R12, [R8+0x5024] ;  /* 0x00502400080c7984 */ /* 0x000f280000000800 */
[----:B------:R-:W-:Y:S04]  /*1760*/  LDS R13, [R8+0x5028] ;  /* 0x00502800080d7984 */ /* 0x000fe80000000800 */
[----:B------:R-:W5:Y:S01]  /*1770*/  LDS R14, [R8+0x502c] ;  /* 0x00502c00080e7984 */ /* 0x000f620000000800 */
[----:B0-----:R-:W-:-:S03]  /*1780*/  FMNMX3 R9, R9, -1.00000002004087734272e+20, R10, !PT ;  /* 0xe0ad78ec09097876 */ /* 0x001fc6000780000a */
[----:B------:R-:W-:Y:S01]  /*1790*/  LDS R10, [R8+0x5030] ;  /* 0x00503000080a7984 */ /* 0x000fe20000000800 */
[----:B--2---:R-:W-:-:S03]  /*17a0*/  FMNMX3 R9, R9, R26, R23, !PT ;  /* 0x0000001a09097276 */ /* 0x004fc60007800017 */
[----:B------:R-:W-:Y:S04]  /*17b0*/  LDS R23, [R8+0x5040] ;  /* 0x0050400008177984 */ /* 0x000fe80000000800 */
[----:B------:R-:W-:Y:S01]  /*17c0*/  LDS R26, [R8+0x5044] ;  /* 0x00504400081a7984 */ /* 0x000fe20000000800 */
[----:B---3--:R-:W-:-:S03]  /*17d0*/  FMNMX3 R25, R9, R28, R25, !PT ;  /* 0x0000001c09197276 */ /* 0x008fc60007800019 */
[----:B------:R-:W0:Y:S01]  /*17e0*/  LDS R9, [R8+0x5034] ;  /* 0x0050340008097984 */ /* 0x000e220000000800 */
[----:B-1----:R-:W-:-:S03]  /*17f0*/  FMNMX3 R25, R25, R15, R24, !PT ;  /* 0x0000000f19197276 */ /* 0x002fc60007800018 */
[----:B------:R-:W-:Y:S04]  /*1800*/  LDS R15, [R8+0x5038] ;  /* 0x00503800080f7984 */ /* 0x000fe80000000800 */
[----:B------:R-:W1:Y:S01]  /*1810*/  LDS R24, [R8+0x503c] ;  /* 0x00503c0008187984 */ /* 0x000e620000000800 */
[----:B----4-:R-:W-:-:S03]  /*1820*/  FMNMX3 R11, R25, R11, R12, !PT ;  /* 0x0000000b190b7276 */ /* 0x010fc6000780000c */
[----:B------:R-:W-:Y:S01]  /*1830*/  LDS R12, [R8+0x5054] ;  /* 0x00505400080c7984 */ /* 0x000fe20000000800 */
[----:B-----5:R-:W-:-:S03]  /*1840*/  FMNMX3 R25, R11, R13, R14, !PT ;  /* 0x0000000d0b197276 */ /* 0x020fc6000780000e */
[----:B------:R-:W-:Y:S04]  /*1850*/  LDS R13, [R8+0x5048] ;  /* 0x00504800080d7984 */ /* 0x000fe80000000800 */
[----:B------:R-:W2:Y:S04]  /*1860*/  LDS R14, [R8+0x504c] ;  /* 0x00504c00080e7984 */ /* 0x000ea80000000800 */
[----:B------:R-:W3:Y:S01]  /*1870*/  LDS R11, [R8+0x5050] ;  /* 0x00505000080b7984 */ /* 0x000ee20000000800 */
[----:B0-----:R-:W-:-:S03]  /*1880*/  FMNMX3 R9, R25, R10, R9, !PT ;  /* 0x0000000a19097276 */ /* 0x001fc60007800009 */
[----:B------:R-:W-:Y:S04]  /*1890*/  LDS R10, [R8+0x5058] ;  /* 0x00505800080a7984 */ /* 0x000fe80000000800 */
[----:B------:R-:W-:Y:S01]  /*18a0*/  LDS R25, [R8+0x507c] ;  /* 0x00507c0008197984 */ /* 0x000fe20000000800 */
[----:B-1----:R-:W-:-:S03]  /*18b0*/  FMNMX3 R15, R9, R15, R24, !PT ;  /* 0x0000000f090f7276 */ /* 0x002fc60007800018 */
[----:B------:R-:W0:Y:S01]  /*18c0*/  LDS R9, [R8+0x505c] ;  /* 0x00505c0008097984 */ /* 0x000e220000000800 */
[----:B------:R-:W-:-:S03]  /*18d0*/  FMNMX3 R23, R15, R23, R26, !PT ;  /* 0x000000170f177276 */ /* 0x000fc6000780001a */
[----:B------:R-:W-:Y:S04]  /*18e0*/  LDS R15, [R8+0x5060] ;  /* 0x00506000080f7984 */ /* 0x000fe80000000800 */
[----:B------:R-:W1:Y:S04]  /*18f0*/  LDS R24, [R8+0x5064] ;  /* 0x0050640008187984 */ /* 0x000e680000000800 */
[----:B------:R-:W-:Y:S01]  /*1900*/  LDS R26, [R8+0x5070] ;  /* 0x00507000081a7984 */ /* 0x000fe20000000800 */
[----:B--2---:R-:W-:-:S03]  /*1910*/  FMNMX3 R23, R23, R13, R14, !PT ;  /* 0x0000000d17177276 */ /* 0x004fc6000780000e */
[----:B------:R-:W-:Y:S01]  /*1920*/  LDS R14, [R8+0x5068] ;  /* 0x00506800080e7984 */ /* 0x000fe20000000800 */
[----:B---3--:R-:W-:-:S03]  /*1930*/  FMNMX3 R12, R23, R11, R12, !PT ;  /* 0x0000000b170c7276 */ /* 0x008fc6000780000c */
[----:B------:R-:W2:Y:S04]  /*1940*/  LDS R13, [R8+0x506c] ;  /* 0x00506c00080d7984 */ /* 0x000ea80000000800 */
[----:B------:R-:W3:Y:S04]  /*1950*/  LDS R23, [R8+0x5074] ;  /* 0x0050740008177984 */ /* 0x000ee80000000800 */
[----:B------:R-:W4:Y:S01]  /*1960*/  LDS R11, [R8+0x5078] ;  /* 0x00507800080b7984 */ /* 0x000f220000000800 */
[----:B0-----:R-:W-:-:S04]  /*1970*/  FMNMX3 R9, R12, R10, R9, !PT ;  /* 0x0000000a0c097276 */ /* 0x001fc80007800009 */
[----:B-1----:R-:W-:-:S04]  /*1980*/  FMNMX3 R9, R9, R15, R24, !PT ;  /* 0x0000000f09097276 */ /* 0x002fc80007800018 */
[----:B--2---:R-:W-:-:S04]  /*1990*/  FMNMX3 R9, R9, R14, R13, !PT ;  /* 0x0000000e09097276 */ /* 0x004fc8000780000d */
[----:B---3--:R-:W-:-:S04]  /*19a0*/  FMNMX3 R26, R9, R26, R23, !PT ;  /* 0x0000001a091a7276 */ /* 0x008fc80007800017 */
[----:B----4-:R-:W-:-:S07]  /*19b0*/  FMNMX3 R11, R26, R11, R25, !PT ;  /* 0x0000000b1a0b7276 */ /* 0x010fce0007800019 */
.L_x_19:
[----:B------:R-:W-:Y:S05]  /*19c0*/  BSYNC.RECONVERGENT B0 ;  /* 0x0000000000007941 */ /* 0x000fea0003800200 */
.L_x_18:
[----:B------:R0:W2:Y:S01]  /*19d0*/  SHFL.IDX PT, R8, R11, RZ, 0x1f ;  /* 0x00001fff0b087589 */ /* 0x0000a200000e0000 */
[----:B------:R-:W-:Y:S01]  /*19e0*/  IMAD.MOV.U32 R10, RZ, RZ, 0x3bbb989d ;  /* 0x3bbb989dff0a7424 */ /* 0x000fe200078e00ff */
[----:B------:R-:W-:Y:S02]  /*19f0*/  MOV R12, 0x437c0000 ;  /* 0x437c0000000c7802 */ /* 0x000fe40000000f00 */
[----:B------:R-:W-:Y:S01]  /*1a00*/  ISETP.NE.AND P0, PT, R22, RZ, PT ;  /* 0x000000ff1600720c */ /* 0x000fe20003f05270 */
[----:B0-----:R-:W-:Y:S01]  /*1a10*/  IMAD.MOV.U32 R11, RZ, RZ, RZ ;  /* 0x000000ffff0b7224 */ /* 0x001fe200078e00ff */
[----:B--2---:R-:W-:-:S05]  /*1a20*/  FMNMX R8, R8, R7, !PT ;  /* 0x0000000708087209 */ /* 0x004fca0007800000 */
[----:B------:R-:W-:-:S04]  /*1a30*/  FADD R7, -R8, R7 ;  /* 0x0000000708077221 */ /* 0x000fc80000000100 */
[----:B------:R-:W-:-:S04]  /*1a40*/  FFMA.SAT R9, R7, R10, 0.5 ;  /* 0x3f00000007097423 */ /* 0x000fc8000000200a */
[----:B------:R-:W-:-:S04]  /*1a50*/  FFMA.RM R9, R9, R12, 12582913 ;  /* 0x4b40000109097423 */ /* 0x000fc8000000400c */
[C---:B------:R-:W-:Y:S01]  /*1a60*/  FADD R10, R9.reuse, -12583039 ;  /* 0xcb40007f090a7421 */ /* 0x040fe20000000000 */
[----:B------:R-:W-:-:S03]  /*1a70*/  IMAD.SHL.U32 R9, R9, 0x800000, RZ ;  /* 0x0080000009097824 */ /* 0x000fc600078e00ff */
[----:B------:R-:W-:-:S04]  /*1a80*/  FFMA R10, R7, 1.4426950216293334961, -R10 ;  /* 0x3fb8aa3b070a7823 */ /* 0x000fc8000000080a */
[----:B------:R-:W-:-:S04]  /*1a90*/  FFMA R7, R7, 1.925963033500011079e-08, R10 ;  /* 0x32a5706007077823 */ /* 0x000fc8000000000a */
[----:B------:R-:W0:Y:S02]  /*1aa0*/  MUFU.EX2 R10, R7 ;  /* 0x00000007000a7308 */ /* 0x000e240000000800 */
[----:B0-----:R-:W-:-:S04]  /*1ab0*/  FMUL R9, R9, R10 ;  /* 0x0000000a09097220 */ /* 0x001fc80000400000 */
[C---:B------:R-:W-:Y:S01]  /*1ac0*/  @!P0 FMUL R4, R9.reuse, R4 ;  /* 0x0000000409048220 */ /* 0x040fe20000400000 */
[C---:B------:R-:W-:Y:S01]  /*1ad0*/  FMUL R2, R9.reuse, R2 ;  /* 0x0000000209027220 */ /* 0x040fe20000400000 */
[----:B------:R-:W-:Y:S01]  /*1ae0*/  FMUL R6, R9, R6 ;  /* 0x0000000609067220 */ /* 0x000fe20000400000 */
[----:B------:R-:W-:Y:S02]  /*1af0*/  HFMA2 R9, -RZ, RZ, 0, 0 ;  /* 0x00000000ff097431 */ /* 0x000fe400000001ff */
[----:B------:R0:W2:Y:S05]  /*1b00*/  SHFL.IDX PT, R10, R4, RZ, 0x1f ;  /* 0x00001fff040a7589 */ /* 0x0000aa00000e0000 */
.L_x_28:
[----:B------:R-:W-:Y:S01]  /*1b10*/  IMAD R7, R9, 0x40, R22 ;  /* 0x0000004009077824 */ /* 0x000fe200078e0216 */
[----:B------:R-:W-:Y:S01]  /*1b20*/  BSSY.RECONVERGENT B0, `(.L_x_20) ;  /* 0x0000015000007945 */ /* 0x000fe20003800200 */
[----:B0-----:R-:W-:-:S03]  /*1b30*/  IMAD.IADD R4, R18, 0x1, R9 ;  /* 0x0000000112047824 */ /* 0x001fc600078e0209 */
[----:B------:R-:W-:Y:S02]  /*1b40*/  LEA R7, R7, UR5, 0x2 ;  /* 0x0000000507077c11 */ /* 0x000fe4000f8e10ff */
[----:B------:R-:W-:-:S03]  /*1b50*/  LEA R4, R4, UR5, 0x2 ;  /* 0x0000000504047c11 */ /* 0x000fc6000f8e10ff */
[----:B------:R0:W3:Y:S04]  /*1b60*/  LDS R13, [R7+0x3000] ;  /* 0x00300000070d7984 */ /* 0x0000e80000000800 */
[----:B------:R0:W4:Y:S04]  /*1b70*/  LDS R15, [R7+0x3080] ;  /* 0x00308000070f7984 */ /* 0x0001280000000800 */
[----:B------:R0:W0:Y:S04]  /*1b80*/  LDS R14, [R7+0x3100] ;  /* 0x00310000070e7984 */ /* 0x0000280000000800 */
[----:B------:R0:W0:Y:S01]  /*1b90*/  LDS R12, [R7+0x3180] ;  /* 0x00318000070c7984 */ /* 0x0000220000000800 */
[----:B------:R-:W-:Y:S05]  /*1ba0*/  @P1 BRA `(.L_x_21) ;  /* 0x0000000000301947 */ /* 0x000fea0003800000 */
[----:B------:R-:W5:Y:S01]  /*1bb0*/  LDS R5, [R4+0x5000] ;  /* 0x0050000004057984 */ /* 0x000f620000000800 */
[----:B-1----:R-:W-:Y:S01]  /*1bc0*/  MOV R24, 0x3bbb989d ;  /* 0x3bbb989d00187802 */ /* 0x002fe20000000f00 */
[----:B------:R-:W-:Y:S02]  /*1bd0*/  IMAD.MOV.U32 R26, RZ, RZ, 0x437c0000 ;  /* 0x437c0000ff1a7424 */ /* 0x000fe400078e00ff */
[----:B-----5:R-:W-:-:S04]  /*1be0*/  FADD R5, -R8, R5 ;  /* 0x0000000508057221 */ /* 0x020fc80000000100 */
[----:B------:R-:W-:-:S04]  /*1bf0*/  FFMA.SAT R23, R5, R24, 0.5 ;  /* 0x3f00000005177423 */ /* 0x000fc80000002018 */
[----:B------:R-:W-:-:S04]  /*1c00*/  FFMA.RM R23, R23, R26, 12582913 ;  /* 0x4b40000117177423 */ /* 0x000fc8000000401a */
[----:B------:R-:W-:-:S04]  /*1c10*/  FADD R24, R23, -12583039 ;  /* 0xcb40007f17187421 */ /* 0x000fc80000000000 */
[----:B------:R-:W-:-:S04]  /*1c20*/  FFMA R24, R5, 1.4426950216293334961, -R24 ;  /* 0x3fb8aa3b05187823 */ /* 0x000fc80000000818 */
[----:B------:R-:W-:Y:S01]  /*1c30*/  FFMA R24, R5, 1.925963033500011079e-08, R24 ;  /* 0x32a5706005187823 */ /* 0x000fe20000000018 */
[----:B------:R-:W-:-:S05]  /*1c40*/  IMAD.SHL.U32 R5, R23, 0x800000, RZ ;  /* 0x0080000017057824 */ /* 0x000fca00078e00ff */
[----:B------:R-:W1:Y:S02]  /*1c50*/  MUFU.EX2 R24, R24 ;  /* 0x0000001800187308 */ /* 0x000e640000000800 */
[----:B-1----:R-:W-:-:S07]  /*1c60*/  FMUL R5, R5, R24 ;  /* 0x0000001805057220 */ /* 0x002fce0000400000 */
.L_x_21:
[----:B------:R-:W-:Y:S05]  /*1c70*/  BSYNC.RECONVERGENT B0 ;  /* 0x0000000000007941 */ /* 0x000fea0003800200 */
.L_x_20:
[----:B------:R-:W1:Y:S01]  /*1c80*/  SHFL.IDX PT, R25, R5, RZ, 0x1f ;  /* 0x00001fff05197589 */ /* 0x000e6200000e0000 */
[----:B------:R-:W-:Y:S01]  /*1c90*/  BSSY.RECONVERGENT B0, `(.L_x_22) ;  /* 0x000000f000007945 */ /* 0x000fe20003800200 */
[----:B-1----:R-:W-:-:S03]  /*1ca0*/  MOV R24, R25 ;  /* 0x0000001900187202 */ /* 0x002fc60000000f00 */
[----:B------:R-:W-:Y:S05]  /*1cb0*/  @P1 BRA `(.L_x_23) ;  /* 0x0000000000301947 */ /* 0x000fea0003800000 */
[----:B------:R-:W1:Y:S01]  /*1cc0*/  LDS R5, [R4+0x5004] ;  /* 0x0050040004057984 */ /* 0x000e620000000800 */
[----:B------:R-:W-:Y:S02]  /*1cd0*/  IMAD.MOV.U32 R24, RZ, RZ, 0x3bbb989d ;  /* 0x3bbb989dff187424 */ /* 0x000fe400078e00ff */
[----:B------:R-:W-:Y:S02]  /*1ce0*/  IMAD.MOV.U32 R26, RZ, RZ, 0x437c0000 ;  /* 0x437c0000ff1a7424 */ /* 0x000fe400078e00ff */
[----:B-1----:R-:W-:-:S04]  /*1cf0*/  FADD R5, -R8, R5 ;  /* 0x0000000508057221 */ /* 0x002fc80000000100 */
[----:B------:R-:W-:-:S04]  /*1d00*/  FFMA.SAT R23, R5, R24, 0.5 ;  /* 0x3f00000005177423 */ /* 0x000fc80000002018 */
[----:B------:R-:W-:-:S04]  /*1d10*/  FFMA.RM R23, R23, R26, 12582913 ;  /* 0x4b40000117177423 */ /* 0x000fc8000000401a */
[C---:B------:R-:W-:Y:S01]  /*1d20*/  FADD R24, R23.reuse, -12583039 ;  /* 0xcb40007f17187421 */ /* 0x040fe20000000000 */
[----:B------:R-:W-:-:S03]  /*1d30*/  SHF.L.U32 R23, R23, 0x17, RZ ;  /* 0x0000001717177819 */ /* 0x000fc600000006ff */
[----:B------:R-:W-:-:S04]  /*1d40*/  FFMA R24, R5, 1.4426950216293334961, -R24 ;  /* 0x3fb8aa3b05187823 */ /* 0x000fc80000000818 */
[----:B------:R-:W-:-:S04]  /*1d50*/  FFMA R5, R5, 1.925963033500011079e-08, R24 ;  /* 0x32a5706005057823 */ /* 0x000fc80000000018 */
[----:B------:R-:W1:Y:S02]  /*1d60*/  MUFU.EX2 R24, R5 ;  /* 0x0000000500187308 */ /* 0x000e640000000800 */
[----:B-1----:R-:W-:-:S07]  /*1d70*/  FMUL R24, R23, R24 ;  /* 0x0000001817187220 */ /* 0x002fce0000400000 */
.L_x_23:
[----:B------:R-:W-:Y:S05]  /*1d80*/  BSYNC.RECONVERGENT B0 ;  /* 0x0000000000007941 */ /* 0x000fea0003800200 */
.L_x_22:
[----:B------:R-:W-:Y:S01]  /*1d90*/  LDS R23, [R7+0x3200] ;  /* 0x0032000007177984 */ /* 0x000fe20000000800 */
[C---:B---3--:R-:W-:Y:S01]  /*1da0*/  FFMA R26, R25.reuse, R13, R2 ;  /* 0x0000000d191a7223 */ /* 0x048fe20000000002 */
[C---:B----4-:R-:W-:Y:S01]  /*1db0*/  FFMA R15, R25.reuse, R15, R6 ;  /* 0x0000000f190f7223 */ /* 0x050fe20000000006 */
[----:B------:R-:W-:Y:S01]  /*1dc0*/  FADD R2, R25, R11 ;  /* 0x0000000b19027221 */ /* 0x000fe20000000000 */
[----:B------:R-:W-:Y:S01]  /*1dd0*/  LDS R5, [R7+0x3280] ;  /* 0x0032800007057984 */ /* 0x000fe20000000800 */
[----:B------:R-:W-:Y:S03]  /*1de0*/  BSSY.RECONVERGENT B0, `(.L_x_24) ;  /* 0x0000012000007945 */ /* 0x000fe60003800200 */
[----:B------:R-:W0:Y:S02]  /*1df0*/  SHFL.IDX PT, R27, R24, RZ, 0x1f ;  /* 0x00001fff181b7589 */ /* 0x000e2400000e0000 */
[C---:B0-----:R-:W-:Y:S01]  /*1e00*/  FFMA R14, R27.reuse, R14, R26 ;  /* 0x0000000e1b0e7223 */ /* 0x041fe2000000001a */
[C---:B------:R-:W-:Y:S01]  /*1e10*/  FFMA R12, R27.reuse, R12, R15 ;  /* 0x0000000c1b0c7223 */ /* 0x040fe2000000000f */
[----:B------:R-:W-:Y:S01]  /*1e20*/  FADD R2, R27, R2 ;  /* 0x000000021b027221 */ /* 0x000fe20000000000 */
[----:B------:R-:W-:Y:S06]  /*1e30*/  @P1 BRA `(.L_x_25) ;  /* 0x0000000000301947 */ /* 0x000fec0003800000 */
[----:B------:R-:W0:Y:S01]  /*1e40*/  LDS R13, [R4+0x5008] ;  /* 0x00500800040d7984 */ /* 0x000e220000000800 */
[----:B------:R-:W-:Y:S02]  /*1e50*/  IMAD.MOV.U32 R15, RZ, RZ, 0x3bbb989d ;  /* 0x3bbb989dff0f7424 */ /* 0x000fe400078e00ff */
[----:B------:R-:W-:Y:S02]  /*1e60*/  IMAD.MOV.U32 R24, RZ, RZ, 0x437c0000 ;  /* 0x437c0000ff187424 */ /* 0x000fe400078e00ff */
[----:B0-----:R-:W-:-:S04]  /*1e70*/  FADD R6, -R8, R13 ;  /* 0x0000000d08067221 */ /* 0x001fc80000000100 */
[----:B------:R-:W-:-:S04]  /*1e80*/  FFMA.SAT R13, R6, R15, 0.5 ;  /* 0x3f000000060d7423 */ /* 0x000fc8000000200f */
[----:B------:R-:W-:-:S04]  /*1e90*/  FFMA.RM R13, R13, R24, 12582913 ;  /* 0x4b4000010d0d7423 */ /* 0x000fc80000004018 */
[C---:B------:R-:W-:Y:S01]  /*1ea0*/  FADD R15, R13.reuse, -12583039 ;  /* 0xcb40007f0d0f7421 */ /* 0x040fe20000000000 */
[----:B------:R-:W-:-:S03]  /*1eb0*/  SHF.L.U32 R13, R13, 0x17, RZ ;  /* 0x000000170d0d7819 */ /* 0x000fc600000006ff */
[----:B------:R-:W-:-:S04]  /*1ec0*/  FFMA R15, R6, 1.4426950216293334961, -R15 ;  /* 0x3fb8aa3b060f7823 */ /* 0x000fc8000000080f */
[----:B------:R-:W-:-:S04]  /*1ed0*/  FFMA R15, R6, 1.925963033500011079e-08, R15 ;  /* 0x32a57060060f7823 */ /* 0x000fc8000000000f */
[----:B------:R-:W0:Y:S02]  /*1ee0*/  MUFU.EX2 R6, R15 ;  /* 0x0000000f00067308 */ /* 0x000e240000000800 */
[----:B0-----:R-:W-:-:S07]  /*1ef0*/  FMUL R27, R13, R6 ;  /* 0x000000060d1b7220 */ /* 0x001fce0000400000 */
.L_x_25:
[----:B------:R-:W-:Y:S05]  /*1f00*/  BSYNC.RECONVERGENT B0 ;  /* 0x0000000000007941 */ /* 0x000fea0003800200 */
.L_x_24:
[----:B------:R-:W0:Y:S01]  /*1f10*/  SHFL.IDX PT, R27, R27, RZ, 0x1f ;  /* 0x00001fff1b1b7589 */ /* 0x000e2200000e0000 */
[----:B------:R-:W-:Y:S01]  /*1f20*/  BSSY.RECONVERGENT B0, `(.L_x_26) ;  /* 0x0000011000007945 */ /* 0x000fe20003800200 */
[C---:B0-----:R-:W-:Y:S01]  /*1f30*/  FFMA R14, R27.reuse, R23, R14 ;  /* 0x000000171b0e7223 */ /* 0x041fe2000000000e */
[----:B------:R-:W-:Y:S01]  /*1f40*/  FFMA R12, R27, R5, R12 ;  /* 0x000000051b0c7223 */ /* 0x000fe2000000000c */
        /* <DEDUP_REMOVED lines=14> */
.L_x_27:
[----:B------:R-:W-:Y:S05]  /*2030*/  BSYNC.RECONVERGENT B0 ;  /* 0x0000000000007941 */ /* 0x000fea0003800200 */
.L_x_26:
[----:B------:R-:W-:Y:S01]  /*2040*/  LDS R4, [R7+0x3300] ;  /* 0x0033000007047984 */ /* 0x000fe20000000800 */
[----:B------:R-:W-:-:S03]  /*2050*/  VIADD R9, R9, 0x4 ;  /* 0x0000000409097836 */ /* 0x000fc60000000000 */
[----:B------:R-:W-:Y:S02]  /*2060*/  LDS R13, [R7+0x3380] ;  /* 0x00338000070d7984 */ /* 0x000fe40000000800 */
[----:B------:R-:W-:Y:S02]  /*2070*/  ISETP.NE.AND P2, PT, R9, 0x20, PT ;  /* 0x000000200900780c */ /* 0x000fe40003f45270 */
[----:B------:R-:W0:Y:S02]  /*2080*/  SHFL.IDX PT, R5, R27, RZ, 0x1f ;  /* 0x00001fff1b057589 */ /* 0x000e2400000e0000 */
[----:B0-----:R-:W-:Y:S01]  /*2090*/  @!P0 FADD R11, R2, R5 ;  /* 0x00000005020b8221 */ /* 0x001fe20000000000 */
[C---:B------:R-:W-:Y:S01]  /*20a0*/  FFMA R2, R5.reuse, R4, R14 ;  /* 0x0000000405027223 */ /* 0x040fe2000000000e */
[----:B------:R-:W-:-:S07]  /*20b0*/  FFMA R6, R5, R13, R12 ;  /* 0x0000000d05067223 */ /* 0x000fce000000000c */
[----:B------:R-:W-:Y:S05]  /*20c0*/  @P2 BRA `(.L_x_28) ;  /* 0xfffffff800902947 */ /* 0x000fea000383ffff */
[----:B------:R-:W2:Y:S01]  /*20d0*/  SHFL.IDX PT, R11, R11, RZ, 0x1f ;  /* 0x00001fff0b0b7589 */ /* 0x000ea200000e0000 */
[----:B------:R-:W-:Y:S01]  /*20e0*/  UIADD3 UR4, UPT, UPT, UR4, 0x20, URZ ;  /* 0x0000002004047890 */ /* 0x000fe2000fffe0ff */
[----:B------:R-:W-:Y:S01]  /*20f0*/  IMAD.MOV.U32 R7, RZ, RZ, R8 ;  /* 0x000000ffff077224 */ /* 0x000fe200078e0008 */
[----:B------:R-:W-:Y:S02]  /*2100*/  BAR.SYNC.DEFER_BLOCKING 0x0 ;  /* 0x0000000000007b1d */ /* 0x000fe40000010000 */
[----:B------:R-:W-:Y:S01]  /*2110*/  UISETP.GE.U32.AND UP0, UPT, UR4, 0x200, UPT ;  /* 0x000002000400788c */ /* 0x000fe2000bf06070 */
[----:B--2---:R-:W-:-:S06]  /*2120*/  @!P0 FADD R10, R10, R11 ;  /* 0x0000000b0a0a8221 */ /* 0x004fcc0000000000 */
[----:B------:R-:W0:Y:S02]  /*2130*/  SHFL.IDX PT, R10, R10, RZ, 0x1f ;  /* 0x00001fff0a0a7589 */ /* 0x000e2400000e0000 */
[----:B0-----:R-:W-:Y:S01]  /*2140*/  MOV R4, R10 ;  /* 0x0000000a00047202 */ /* 0x001fe20000000f00 */
[----:B------:R-:W-:Y:S06]  /*2150*/  BRA.U !UP0, `(.L_x_29) ;  /* 0xffffffe908007547 */ /* 0x000fec000b83ffff */
[----:B------:R-:W-:-:S05]  /*2160*/  VIADD R0, R10, 0x1800000 ;  /* 0x018000000a007836 */ /* 0x000fca0000000000 */
[----:B------:R-:W-:-:S04]  /*2170*/  LOP3.LUT R0, R0, 0x7f800000, RZ, 0xc0, !PT ;  /* 0x7f80000000007812 */ /* 0x000fc800078ec0ff */
[----:B------:R-:W-:-:S13]  /*2180*/  ISETP.GT.U32.AND P0, PT, R0, 0x1ffffff, PT ;  /* 0x01ffffff0000780c */ /* 0x000fda0003f04070 */
[----:B------:R-:W-:Y:S05]  /*2190*/  @P0 BRA `(.L_x_30) ;  /* 0x0000000000100947 */ /* 0x000fea0003800000 */
[----:B------:R-:W-:-:S07]  /*21a0*/  MOV R4, 0x21c0 ;  /* 0x000021c000047802 */ /* 0x000fce0000000f00 */
[----:B------:R-:W-:Y:S05]  /*21b0*/  CALL.REL.NOINC `($__internal_0_$__cuda_sm20_rcp_rn_f32_slowpath) ;  /* 0x0000000000387944 */ /* 0x000fea0003c00000 */
[----:B------:R-:W-:Y:S01]  /*21c0*/  IMAD.MOV.U32 R7, RZ, RZ, R3 ;  /* 0x000000ffff077224 */ /* 0x000fe200078e0003 */
[----:B------:R-:W-:Y:S06]  /*21d0*/  BRA `(.L_x_31) ;  /* 0x0000000000107947 */ /* 0x000fec0003800000 */
.L_x_30:
[----:B------:R-:W0:Y:S02]  /*21e0*/  MUFU.RCP R7, R10 ;  /* 0x0000000a00077308 */ /* 0x000e240000001000 */
[----:B0-----:R-:W-:-:S04]  /*21f0*/  FFMA R0, R10, R7, -1 ;  /* 0xbf8000000a007423 */ /* 0x001fc80000000007 */
[----:B------:R-:W-:-:S04]  /*2200*/  FADD.FTZ R0, -R0, -RZ ;  /* 0x800000ff00007221 */ /* 0x000fc80000010100 */
[----:B------:R-:W-:-:S07]  /*2210*/  FFMA R7, R7, R0, R7 ;  /* 0x0000000007077223 */ /* 0x000fce0000000007 */
.L_x_31:
[----:B------:R-:W0:Y:S01]  /*2220*/  LDC.64 R4, c[0x0][0x398] ;  /* 0x0000e600ff047b82 */ /* 0x000e220000000a00 */
[----:B------:R-:W-:Y:S01]  /*2230*/  LEA R3, R19, R22, 0x6 ;  /* 0x0000001613037211 */ /* 0x000fe200078e30ff */
[-C--:B------:R-:W-:Y:S01]  /*2240*/  FMUL R9, R2, R7.reuse ;  /* 0x0000000702097220 */ /* 0x080fe20000400000 */
[----:B------:R-:W-:-:S03]  /*2250*/  FMUL R7, R6, R7 ;  /* 0x0000000706077220 */ /* 0x000fc60000400000 */
[----:B0-----:R-:W-:-:S05]  /*2260*/  IMAD.WIDE R2, R3, 0x4, R4 ;  /* 0x0000000403027825 */ /* 0x001fca00078e0204 */
[----:B------:R-:W-:Y:S04]  /*2270*/  STG.E desc[UR8][R2.64], R9 ;  /* 0x0000000902007986 */ /* 0x000fe8000c101908 */
[----:B------:R-:W-:Y:S01]  /*2280*/  STG.E desc[UR8][R2.64+0x80], R7 ;  /* 0x0000800702007986 */ /* 0x000fe2000c101908 */
[----:B------:R-:W-:Y:S05]  /*2290*/  EXIT ;  /* 0x000000000000794d */ /* 0x000fea0003800000 */
        .weak           $__internal_0_$__cuda_sm20_rcp_rn_f32_slowpath
        .type           $__internal_0_$__cuda_sm20_rcp_rn_f32_slowpath,@function
        .size           $__internal_0_$__cuda_sm20_rcp_rn_f32_slowpath,(.L_x_49 - $__internal_0_$__cuda_sm20_rcp_rn_f32_slowpath)
$__internal_0_$__cuda_sm20_rcp_rn_f32_slowpath:
[----:B------:R-:W-:-:S05]  /*22a0*/  IMAD.SHL.U32 R0, R10, 0x2, RZ ;  /* 0x000000020a007824 */ /* 0x000fca00078e00ff */
[----:B------:R-:W-:Y:S01]  /*22b0*/  SHF.R.U32.HI R9, RZ, 0x18, R0 ;  /* 0x00000018ff097819 */ /* 0x000fe20000011600 */
[----:B------:R-:W-:-:S03]  /*22c0*/  IMAD.MOV.U32 R0, RZ, RZ, R10 ;  /* 0x000000ffff007224 */ /* 0x000fc600078e000a */
[----:B------:R-:W-:-:S13]  /*22d0*/  ISETP.NE.U32.AND P0, PT, R9, RZ, PT ;  /* 0x000000ff0900720c */ /* 0x000fda0003f05070 */
[----:B------:R-:W-:Y:S05]  /*22e0*/  @P0 BRA `(.L_x_32) ;  /* 0x00000000002c0947 */ /* 0x000fea0003800000 */
[----:B------:R-:W-:-:S04]  /*22f0*/  SHF.L.U32 R3, R0, 0x1, RZ ;  /* 0x0000000100037819 */ /* 0x000fc800000006ff */
[----:B------:R-:W-:-:S13]  /*2300*/  ISETP.NE.AND P0, PT, R3, RZ, PT ;  /* 0x000000ff0300720c */ /* 0x000fda0003f05270 */
[----:B------:R2:W3:Y:S01]  /*2310*/  @!P0 MUFU.RCP R3, R0 ;  /* 0x0000000000038308 */ /* 0x0004e20000001000 */
[----:B------:R-:W-:Y:S05]  /*2320*/  @!P0 BRA `(.L_x_33) ;  /* 0x0000000000a48947 */ /* 0x000fea0003800000 */
[----:B------:R-:W-:-:S04]  /*2330*/  FFMA R5, R0, 1.84467440737095516160e+19, RZ ;  /* 0x5f80000000057823 */ /* 0x000fc800000000ff */
[----:B--2---:R-:W3:Y:S02]  /*2340*/  MUFU.RCP R0, R5 ;  /* 0x0000000500007308 */ /* 0x004ee40000001000 */
[----:B---3--:R-:W-:-:S04]  /*2350*/  FFMA R3, R5, R0, -1 ;  /* 0xbf80000005037423 */ /* 0x008fc80000000000 */
[----:B------:R-:W-:-:S04]  /*2360*/  FADD.FTZ R3, -R3, -RZ ;  /* 0x800000ff03037221 */ /* 0x000fc80000010100 */
[----:B------:R-:W-:-:S04]  /*2370*/  FFMA R0, R0, R3, R0 ;  /* 0x0000000300007223 */ /* 0x000fc80000000000 */
[----:B------:R-:W-:Y:S01]  /*2380*/  FFMA R3, R0, 1.84467440737095516160e+19, RZ ;  /* 0x5f80000000037823 */ /* 0x000fe200000000ff */
[----:B------:R-:W-:Y:S06]  /*2390*/  BRA `(.L_x_33) ;  /* 0x0000000000887947 */ /* 0x000fec0003800000 */
.L_x_32:
[----:B------:R-:W-:-:S05]  /*23a0*/  VIADD R11, R9, 0xffffff03 ;  /* 0xffffff03090b7836 */ /* 0x000fca0000000000 */
[----:B------:R-:W-:-:S13]  /*23b0*/  ISETP.GT.U32.AND P0, PT, R11, 0x1, PT ;  /* 0x000000010b00780c */ /* 0x000fda0003f04070 */
[----:B------:R-:W-:Y:S05]  /*23c0*/  @P0 BRA `(.L_x_34) ;  /* 0x0000000000780947 */ /* 0x000fea0003800000 */
[----:B------:R-:W-:Y:S01]  /*23d0*/  LOP3.LUT R3, R0, 0x7fffff, RZ, 0xc0, !PT ;  /* 0x007fffff00037812 */ /* 0x000fe200078ec0ff */
[----:B------:R-:W-:-:S03]  /*23e0*/  IMAD.MOV.U32 R10, RZ, RZ, 0x3 ;  /* 0x00000003ff0a7424 */ /* 0x000fc600078e00ff */
[----:B------:R-:W-:Y:S02]  /*23f0*/  LOP3.LUT R3, R3, 0x3f800000, RZ, 0xfc, !PT ;  /* 0x3f80000003037812 */ /* 0x000fe400078efcff */
[----:B------:R-:W-:Y:S02]  /*2400*/  SHF.L.U32 R10, R10, R11, RZ ;  /* 0x0000000b0a0a7219 */ /* 0x000fe400000006ff */
[----:B------:R-:W0:Y:S02]  /*2410*/  MUFU.RCP R8, R3 ;  /* 0x0000000300087308 */ /* 0x000e240000001000 */
[----:B0-----:R-:W-:-:S04]  /*2420*/  FFMA R5, R3, R8, -1 ;  /* 0xbf80000003057423 */ /* 0x001fc80000000008 */
[----:B------:R-:W-:-:S04]  /*2430*/  FADD.FTZ R5, -R5, -RZ ;  /* 0x800000ff05057221 */ /* 0x000fc80000010100 */
[CCC-:B------:R-:W-:Y:S01]  /*2440*/  FFMA.RM R7, R8.reuse, R5.reuse, R8.reuse ;  /* 0x0000000508077223 */ /* 0x1c0fe20000004008 */
[----:B------:R-:W-:-:S04]  /*2450*/  FFMA.RP R8, R8, R5, R8 ;  /* 0x0000000508087223 */ /* 0x000fc80000008008 */
[C---:B------:R-:W-:Y:S02]  /*2460*/  LOP3.LUT R5, R7.reuse, 0x7fffff, RZ, 0xc0, !PT ;  /* 0x007fffff07057812 */ /* 0x040fe400078ec0ff */
[----:B------:R-:W-:Y:S02]  /*2470*/  FSETP.NEU.FTZ.AND P0, PT, R7, R8, PT ;  /* 0x000000080700720b */ /* 0x000fe40003f1d000 */
[----:B------:R-:W-:Y:S02]  /*2480*/  LOP3.LUT R5, R5, 0x800000, RZ, 0xfc, !PT ;  /* 0x0080000005057812 */ /* 0x000fe400078efcff */
[----:B------:R-:W-:Y:S02]  /*2490*/  SEL R7, RZ, 0xffffffff, !P0 ;  /* 0xffffffffff077807 */ /* 0x000fe40004000000 */
[----:B------:R-:W-:Y:S02]  /*24a0*/  LOP3.LUT R10, R10, R5, RZ, 0xc0, !PT ;  /* 0x000000050a0a7212 */ /* 0x000fe400078ec0ff */
[----:B------:R-:W-:-:S02]  /*24b0*/  IADD3 R8, PT, PT, -R7, RZ, RZ ;  /* 0x000000ff07087210 */ /* 0x000fc40007ffe1ff */
[-C--:B------:R-:W-:Y:S02]  /*24c0*/  SHF.R.U32.HI R10, RZ, R11.reuse, R10 ;  /* 0x0000000bff0a7219 */ /* 0x080fe4000001160a */
[----:B------:R-:W-:Y:S01]  /*24d0*/  LOP3.LUT P1, RZ, R8, R11, R5, 0xf8, !PT ;  /* 0x0000000b08ff7212 */ /* 0x000fe2000782f805 */
[----:B------:R-:W-:Y:S01]  /*24e0*/  VIADD R8, R9, 0xffffff04 ;  /* 0xffffff0409087836 */ /* 0x000fe20000000000 */
[C---:B------:R-:W-:Y:S02]  /*24f0*/  LOP3.LUT P0, RZ, R10.reuse, 0x1, RZ, 0xc0, !PT ;  /* 0x000000010aff7812 */ /* 0x040fe4000780c0ff */
[----:B------:R-:W-:-:S04]  /*2500*/  LOP3.LUT P2, RZ, R10, 0x2, RZ, 0xc0, !PT ;  /* 0x000000020aff7812 */ /* 0x000fc8000784c0ff */
[----:B------:R-:W-:Y:S02]  /*2510*/  PLOP3.LUT P0, PT, P0, P1, P2, 0xe0, 0x0 ;  /* 0x000000000000781c */ /* 0x000fe40000703c20 */
[----:B------:R-:W-:Y:S02]  /*2520*/  LOP3.LUT P1, RZ, R0, 0x7fffff, RZ, 0xc0, !PT ;  /* 0x007fffff00ff7812 */ /* 0x000fe4000782c0ff */
[----:B------:R-:W-:-:S05]  /*2530*/  SEL R3, RZ, 0x1, !P0 ;  /* 0x00000001ff037807 */ /* 0x000fca0004000000 */
[----:B------:R-:W-:-:S05]  /*2540*/  IMAD.MOV R3, RZ, RZ, -R3 ;  /* 0x000000ffff037224 */ /* 0x000fca00078e0a03 */
[----:B------:R-:W-:Y:S02]  /*2550*/  ISETP.GE.AND P0, PT, R3, RZ, PT ;  /* 0x000000ff0300720c */ /* 0x000fe40003f06270 */
[----:B------:R-:W-:-:S11]  /*2560*/  SHF.R.U32.HI R3, RZ, R8, R5 ;  /* 0x00000008ff037219 */ /* 0x000fd60000011605 */
[----:B------:R-:W-:-:S05]  /*2570*/  @!P0 IADD3 R3, PT, PT, R3, 0x1, RZ ;  /* 0x0000000103038810 */ /* 0x000fca0007ffe0ff */
[----:B------:R-:W-:-:S05]  /*2580*/  @!P1 IMAD.SHL.U32 R3, R3, 0x2, RZ ;  /* 0x0000000203039824 */ /* 0x000fca00078e00ff */
[----:B------:R-:W-:Y:S01]  /*2590*/  LOP3.LUT R3, R3, 0x80000000, R0, 0xf8, !PT ;  /* 0x8000000003037812 */ /* 0x000fe200078ef800 */
[----:B------:R-:W-:Y:S06]  /*25a0*/  BRA `(.L_x_33) ;  /* 0x0000000000047947 */ /* 0x000fec0003800000 */
.L_x_34:
[----:B------:R0:W1:Y:S02]  /*25b0*/  MUFU.RCP R3, R0 ;  /* 0x0000000000037308 */ /* 0x0000640000001000 */
.L_x_33:
[----:B------:R-:W-:-:S04]  /*25c0*/  HFMA2 R5, -RZ, RZ, 0, 0 ;  /* 0x00000000ff057431 */ /* 0x000fc800000001ff */
[----:B0123--:R-:W-:Y:S05]  /*25d0*/  RET.REL.NODEC R4 `(_Z19flashattn_v1_kernelPKfS0_S0_Pf) ;  /* 0xffffffd804887950 */ /* 0x00ffea0003c3ffff */
.L_x_35:
[----:B------:R-:W-:-:S00]  /*25e0*/  BRA `(.L_x_35) ;  /* 0xfffffffc00fc7947 */ /* 0x000fc0000383ffff */
[----:B------:R-:W-:-:S00]  /*25f0*/  NOP ;  /* 0x0000000000007918 */ /* 0x000fc00000000000 */
        /* <DEDUP_REMOVED lines=8> */
.L_x_49:


//--------------------- .text._Z17attn_naive_kernelPKfS0_S0_Pf --------------------------
	.section	.text._Z17attn_naive_kernelPKfS0_S0_Pf,"ax",@progbits
	.align	128
        .global         _Z17attn_naive_kernelPKfS0_S0_Pf
        .type           _Z17attn_naive_kernelPKfS0_S0_Pf,@function
        .size           _Z17attn_naive_kernelPKfS0_S0_Pf,(.L_x_50 - _Z17attn_naive_kernelPKfS0_S0_Pf)
        .other          _Z17attn_naive_kernelPKfS0_S0_Pf,@"STO_CUDA_ENTRY STV_DEFAULT"
_Z17attn_naive_kernelPKfS0_S0_Pf:
.text._Z17attn_naive_kernelPKfS0_S0_Pf:
[----:B------:R-:W-:Y:S01]  /*0000*/  LDC R1, c[0x0][0x37c] ;  /* 0x0000df00ff017b82 */ /* 0x000fe20000000800 */
[----:B------:R-:W0:Y:S01]  /*0010*/  S2R R12, SR_TID.X ;  /* 0x00000000000c7919 */ /* 0x000e220000002100 */
[----:B------:R-:W1:Y:S01]  /*0020*/  S2R R11, SR_CTAID.X ;  /* 0x00000000000b7919 */ /* 0x000e620000002500 */
[----:B0-----:R-:W-:-:S04]  /*0030*/  ISETP.GT.U32.AND P0, PT, R12, 0x3f, PT ;  /* 0x0000003f0c00780c */ /* 0x001fc80003f04070 */
[----:B-1----:R-:W-:-:S13]  /*0040*/  ISETP.GT.U32.OR P0, PT, R11, 0x1ff, P0 ;  /* 0x000001ff0b00780c */ /* 0x002fda0000704470 */
[----:B------:R-:W-:Y:S05]  /*0050*/  @P0 EXIT ;  /* 0x000000000000094d */ /* 0x000fea0003800000 */
[----:B------:R-:W0:Y:S01]  /*0060*/  LDC.64 R6, c[0x0][0x380] ;  /* 0x0000e000ff067b82 */ /* 0x000e220000000a00 */
[----:B------:R-:W1:Y:S01]  /*0070*/  LDCU.64 UR6, c[0x0][0x358] ;  /* 0x00006b00ff0677ac */ /* 0x000e620008000a00 */
[----:B------:R-:W-:-:S04]  /*0080*/  SHF.L.U32 R11, R11, 0x6, RZ ;  /* 0x000000060b0b7819 */ /* 0x000fc800000006ff */
[C---:B------:R-:W-:Y:S02]  /*0090*/  IADD3 R15, PT, PT, R11.reuse, 0x10, RZ ;  /* 0x000000100b0f7810 */ /* 0x040fe40007ffe0ff */
[C---:B------:R-:W-:Y:S02]  /*00a0*/  IADD3 R9, PT, PT, R11.reuse, 0x20, RZ ;  /* 0x000000200b097810 */ /* 0x040fe40007ffe0ff */
[C---:B------:R-:W-:Y:S01]  /*00b0*/  IADD3 R3, PT, PT, R11.reuse, 0x30, RZ ;  /* 0x000000300b037810 */ /* 0x040fe20007ffe0ff */
[----:B0-----:R-:W-:-:S04]  /*00c0*/  IMAD.WIDE.U32 R4, R11, 0x4, R6 ;  /* 0x000000040b047825 */ /* 0x001fc800078e0006 */
[--C-:B------:R-:W-:Y:S01]  /*00d0*/  IMAD.WIDE.U32 R14, R15, 0x4, R6.reuse ;  /* 0x000000040f0e7825 */ /* 0x100fe200078e0006 */
[----:B-1----:R0:W5:Y:S03]  /*00e0*/  LDG.E R0, desc[UR6][R4.64] ;  /* 0x0000000604007981 */ /* 0x002166000c1e1900 */
[--C-:B------:R-:W-:Y:S01]  /*00f0*/  IMAD.WIDE.U32 R8, R9, 0x4, R6.reuse ;  /* 0x0000000409087825 */ /* 0x100fe200078e0006 */
[----:B------:R0:W5:Y:S03]  /*0100*/  LDG.E R13, desc[UR6][R4.64+0x4] ;  /* 0x00000406040d7981 */ /* 0x000166000c1e1900 */
[----:B------:R-:W-:Y:S01]  /*0110*/  IMAD.WIDE.U32 R6, R3, 0x4, R6 ;  /* 0x0000000403067825 */ /* 0x000fe200078e0006 */
[----:B------:R0:W5:Y:S04]  /*0120*/  LDG.E R20, desc[UR6][R4.64+0x8] ;  /* 0x0000080604147981 */ /* 0x000168000c1e1900 */
        /* <DEDUP_REMOVED lines=60> */
[----:B------:R0:W5:Y:S01]  /*04f0*/  LDG.E R81, desc[UR6][R6.64+0x3c] ;  /* 0x00003c0606517981 */ /* 0x000162000c1e1900 */
[----:B------:R-:W-:Y:S01]  /*0500*/  HFMA2 R82, -RZ, RZ, 0, 0 ;  /* 0x00000000ff527431 */ /* 0x000fe200000001ff */
[----:B------:R-:W-:-:S07]  /*0510*/  MOV R10, 0xe0ad78ec ;  /* 0xe0ad78ec000a7802 */ /* 0x000fce0000000f00 */
.L_x_36:
[----:B------:R-:W1:Y:S01]  /*0520*/  LDC.64 R2, c[0x0][0x388] ;  /* 0x0000e200ff027b82 */ /* 0x000e620000000a00 */
[----:B------:R-:W-:-:S05]  /*0530*/  SHF.L.U32 R83, R82, 0x6, RZ ;  /* 0x0000000652537819 */ /* 0x000fca00000006ff */
[----:B-1----:R-:W-:-:S05]  /*0540*/  IMAD.WIDE.U32 R16, R83, 0x4, R2 ;  /* 0x0000000453107825 */ /* 0x002fca00078e0002 */
[----:B------:R-:W2:Y:S04]  /*0550*/  LDG.E R85, desc[UR6][R16.64] ;  /* 0x0000000610557981 */ /* 0x000ea8000c1e1900 */
[----:B------:R-:W3:Y:S04]  /*0560*/  LDG.E R86, desc[UR6][R16.64+0x4] ;  /* 0x0000040610567981 */ /* 0x000ee8000c1e1900 */
[----:B------:R-:W4:Y:S04]  /*0570*/  LDG.E R87, desc[UR6][R16.64+0x8] ;  /* 0x0000080610577981 */ /* 0x000f28000c1e1900 */
[----:B------:R-:W4:Y:S04]  /*0580*/  LDG.E R18, desc[UR6][R16.64+0xc] ;  /* 0x00000c0610127981 */ /* 0x000f28000c1e1900 */
[----:B------:R-:W4:Y:S04]  /*0590*/  LDG.E R19, desc[UR6][R16.64+0x10] ;  /* 0x0000100610137981 */ /* 0x000f28000c1e1900 */
[----:B------:R-:W4:Y:S04]  /*05a0*/  LDG.E R90, desc[UR6][R16.64+0x14] ;  /* 0x00001406105a7981 */ /* 0x000f28000c1e1900 */
[----:B------:R-:W4:Y:S04]  /*05b0*/  LDG.E R89, desc[UR6][R16.64+0x18] ;  /* 0x0000180610597981 */ /* 0x000f28000c1e1900 */
[----:B------:R-:W4:Y:S01]  /*05c0*/  LDG.E R88, desc[UR6][R16.64+0x1c] ;  /* 0x00001c0610587981 */ /* 0x000f22000c1e1900 */
[----:B--2--5:R-:W-:-:S04]  /*05d0*/  FFMA R84, R0, R85, RZ ;  /* 0x0000005500547223 */ /* 0x024fc800000000ff */
[----:B---3--:R-:W-:Y:S02]  /*05e0*/  FFMA R85, R13, R86, R84 ;  /* 0x000000560d557223 */ /* 0x008fe40000000054 */
[----:B------:R-:W2:Y:S02]  /*05f0*/  LDG.E R86, desc[UR6][R16.64+0x24] ;  /* 0x0000240610567981 */ /* 0x000ea4000c1e1900 */
[----:B----4-:R-:W-:Y:S02]  /*0600*/  FFMA R84, R20, R87, R85 ;  /* 0x0000005714547223 */ /* 0x010fe40000000055 */
[----:B------:R-:W3:Y:S02]  /*0610*/  LDG.E R87, desc[UR6][R16.64+0x20] ;  /* 0x0000200610577981 */ /* 0x000ee4000c1e1900 */
[----:B------:R-:W-:Y:S02]  /*0620*/  FFMA R85, R21, R18, R84 ;  /* 0x0000001215557223 */ /* 0x000fe40000000054 */
[----:B------:R-:W4:Y:S02]  /*0630*/  LDG.E R84, desc[UR6][R16.64+0x2c] ;  /* 0x00002c0610547981 */ /* 0x000f24000c1e1900 */
[----:B------:R-:W-:-:S02]  /*0640*/  FFMA R18, R22, R19, R85 ;  /* 0x0000001316127223 */ /* 0x000fc40000000055 */
[----:B------:R-:W4:Y:S02]  /*0650*/  LDG.E R85, desc[UR6][R16.64+0x28] ;  /* 0x0000280610557981 */ /* 0x000f24000c1e1900 */
[----:B------:R-:W-:-:S04]  /*0660*/  FFMA R19, R23, R90, R18 ;  /* 0x0000005a17137223 */ /* 0x000fc80000000012 */
[----:B------:R-:W-:Y:S02]  /*0670*/  FFMA R18, R24, R89, R19 ;  /* 0x0000005918127223 */ /* 0x000fe40000000013 */
[----:B------:R-:W4:Y:S02]  /*0680*/  LDG.E R89, desc[UR6][R16.64+0x38] ;  /* 0x0000380610597981 */ /* 0x000f24000c1e1900 */
[----:B------:R-:W-:Y:S02]  /*0690*/  FFMA R19, R25, R88, R18 ;  /* 0x0000005819137223 */ /* 0x000fe40000000012 */
[----:B------:R-:W4:Y:S02]  /*06a0*/  LDG.E R88, desc[UR6][R16.64+0x3c] ;  /* 0x00003c0610587981 */ /* 0x000f24000c1e1900 */
[----:B---3--:R-:W-:Y:S02]  /*06b0*/  FFMA R18, R26, R87, R19 ;  /* 0x000000571a127223 */ /* 0x008fe40000000013 */
[----:B------:R-:W3:Y:S02]  /*06c0*/  LDG.E R87, desc[UR6][R16.64+0x30] ;  /* 0x0000300610577981 */ /* 0x000ee4000c1e1900 */
[----:B--2---:R-:W-:-:S02]  /*06d0*/  FFMA R93, R27, R86, R18 ;  /* 0x000000561b5d7223 */ /* 0x004fc40000000012 */
[----:B------:R-:W2:Y:S01]  /*06e0*/  LDG.E R86, desc[UR6][R16.64+0x34] ;  /* 0x0000340610567981 */ /* 0x000ea2000c1e1900 */
[----:B------:R-:W-:-:S05]  /*06f0*/  IADD3 R19, PT, PT, R83, 0x10, RZ ;  /* 0x0000001053137810 */ /* 0x000fca0007ffe0ff */
[----:B------:R-:W-:-:S05]  /*0700*/  IMAD.WIDE.U32 R18, R19, 0x4, R2 ;  /* 0x0000000413127825 */ /* 0x000fca00078e0002 */
[----:B------:R-:W2:Y:S01]  /*0710*/  LDG.E R91, desc[UR6][R18.64] ;  /* 0x00000006125b7981 */ /* 0x000ea2000c1e1900 */
[----:B----4-:R-:W-:-:S03]  /*0720*/  FFMA R90, R28, R85, R93 ;  /* 0x000000551c5a7223 */ /* 0x010fc6000000005d */
[----:B------:R-:W4:Y:S01]  /*0730*/  LDG.E R85, desc[UR6][R18.64+0x8] ;  /* 0x0000080612557981 */ /* 0x000f22000c1e1900 */
[----:B------:R-:W-:-:S03]  /*0740*/  FFMA R93, R29, R84, R90 ;  /* 0x000000541d5d7223 */ /* 0x000fc6000000005a */
[----:B------:R-:W4:Y:S01]  /*0750*/  LDG.E R84, desc[UR6][R18.64+0x4] ;  /* 0x0000040612547981 */ /* 0x000f22000c1e1900 */
[----:B---3--:R-:W-:-:S04]  /*0760*/  FFMA R90, R30, R87, R93 ;  /* 0x000000571e5a7223 */ /* 0x008fc8000000005d */
[----:B--2---:R-:W-:Y:S02]  /*0770*/  FFMA R87, R31, R86, R90 ;  /* 0x000000561f577223 */ /* 0x004fe4000000005a */
[----:B------:R-:W2:Y:S02]  /*0780*/  LDG.E R90, desc[UR6][R18.64+0xc] ;  /* 0x00000c06125a7981 */ /* 0x000ea4000c1e1900 */
[----:B------:R-:W-:Y:S02]  /*0790*/  FFMA R86, R32, R89, R87 ;  /* 0x0000005920567223 */ /* 0x000fe40000000057 */
[----:B------:R-:W3:Y:S02]  /*07a0*/  LDG.E R89, desc[UR6][R18.64+0x10] ;  /* 0x0000100612597981 */ /* 0x000ee4000c1e1900 */
[----:B------:R-:W-:Y:S02]  /*07b0*/  FFMA R87, R33, R88, R86 ;  /* 0x0000005821577223 */ /* 0x000fe40000000056 */
[----:B------:R-:W3:Y:S02]  /*07c0*/  LDG.E R88, desc[UR6][R18.64+0x14] ;  /* 0x0000140612587981 */ /* 0x000ee4000c1e1900 */
[----:B------:R-:W-:-:S02]  /*07d0*/  FFMA R16, R34, R91, R87 ;  /* 0x0000005b22107223 */ /* 0x000fc40000000057 */
[----:B------:R-:W3:Y:S04]  /*07e0*/  LDG.E R87, desc[UR6][R18.64+0x18] ;  /* 0x0000180612577981 */ /* 0x000ee8000c1e1900 */
[----:B------:R-:W3:Y:S01]  /*07f0*/  LDG.E R86, desc[UR6][R18.64+0x1c] ;  /* 0x00001c0612567981 */ /* 0x000ee2000c1e1900 */
[----:B----4-:R-:W-:-:S03]  /*0800*/  FFMA R17, R35, R84, R16 ;  /* 0x0000005423117223 */ /* 0x010fc60000000010 */
[----:B------:R-:W4:Y:S01]  /*0810*/  LDG.E R16, desc[UR6][R18.64+0x24] ;  /* 0x0000240612107981 */ /* 0x000f22000c1e1900 */
[----:B------:R-:W-:-:S03]  /*0820*/  FFMA R84, R36, R85, R17 ;  /* 0x0000005524547223 */ /* 0x000fc60000000011 */
[----:B------:R-:W4:Y:S01]  /*0830*/  LDG.E R17, desc[UR6][R18.64+0x20] ;  /* 0x0000200612117981 */ /* 0x000f22000c1e1900 */
[----:B--2---:R-:W-:-:S04]  /*0840*/  FFMA R85, R37, R90, R84 ;  /* 0x0000005a25557223 */ /* 0x004fc80000000054 */
[----:B---3--:R-:W-:Y:S02]  /*0850*/  FFMA R84, R38, R89, R85 ;  /* 0x0000005926547223 */ /* 0x008fe40000000055 */
[----:B------:R-:W2:Y:S02]  /*0860*/  LDG.E R89, desc[UR6][R18.64+0x30] ;  /* 0x0000300612597981 */ /* 0x000ea4000c1e1900 */
[----:B------:R-:W-:Y:S02]  /*0870*/  FFMA R85, R39, R88, R84 ;  /* 0x0000005827557223 */ /* 0x000fe40000000054 */
[----:B------:R-:W3:Y:S02]  /*0880*/  LDG.E R88, desc[UR6][R18.64+0x3c] ;  /* 0x00003c0612587981 */ /* 0x000ee4000c1e1900 */
[----:B------:R-:W-:Y:S02]  /*0890*/  FFMA R84, R40, R87, R85 ;  /* 0x0000005728547223 */ /* 0x000fe40000000055 */
[----:B------:R-:W2:Y:S02]  /*08a0*/  LDG.E R85, desc[UR6][R18.64+0x28] ;  /* 0x0000280612557981 */ /* 0x000ea4000c1e1900 */
[----:B------:R-:W-:-:S02]  /*08b0*/  FFMA R91, R41, R86, R84 ;  /* 0x00000056295b7223 */ /* 0x000fc40000000054 */
[----:B------:R-:W3:Y:S04]  /*08c0*/  LDG.E R84, desc[UR6][R18.64+0x2c] ;  /* 0x00002c0612547981 */ /* 0x000ee8000c1e1900 */
[----:B------:R-:W3:Y:S04]  /*08d0*/  LDG.E R86, desc[UR6][R18.64+0x34] ;  /* 0x0000340612567981 */ /* 0x000ee8000c1e1900 */
[----:B------:R-:W3:Y:S01]  /*08e0*/  LDG.E R87, desc[UR6][R18.64+0x38] ;  /* 0x0000380612577981 */ /* 0x000ee2000c1e1900 */
[----:B----4-:R-:W-:-:S04]  /*08f0*/  FFMA R90, R42, R17, R91 ;  /* 0x000000112a5a7223 */ /* 0x010fc8000000005b */
[----:B------:R-:W-:Y:S01]  /*0900*/  FFMA R93, R43, R16, R90 ;  /* 0x000000102b5d7223 */ /* 0x000fe2000000005a */
[----:B------:R-:W-:-:S05]  /*0910*/  IADD3 R17, PT, PT, R83, 0x20, RZ ;  /* 0x0000002053117810 */ /* 0x000fca0007ffe0ff */
[----:B------:R-:W-:-:S05]  /*0920*/  IMAD.WIDE.U32 R16, R17, 0x4, R2 ;  /* 0x0000000411107825 */ /* 0x000fca00078e0002 */
[----:B------:R-:W4:Y:S04]  /*0930*/  LDG.E R91, desc[UR6][R16.64] ;  /* 0x00000006105b7981 */ /* 0x000f28000c1e1900 */
[----:B------:R-:W4:Y:S04]  /*0940*/  LDG.E R19, desc[UR6][R16.64+0x18] ;  /* 0x0000180610137981 */ /* 0x000f28000c1e1900 */
[----:B------:R-:W4:Y:S01]  /*0950*/  LDG.E R18, desc[UR6][R16.64+0x1c] ;  /* 0x00001c0610127981 */ /* 0x000f22000c1e1900 */
[----:B--2---:R-:W-:-:S04]  /*0960*/  FFMA R90, R44, R85, R93 ;  /* 0x000000552c5a7223 */ /* 0x004fc8000000005d */
[----:B---3--:R-:W-:Y:S02]  /*0970*/  FFMA R85, R45, R84, R90 ;  /* 0x000000542d557223 */ /* 0x008fe4000000005a */
[----:B------:R-:W2:Y:S02]  /*0980*/  LDG.E R90, desc[UR6][R16.64+0xc] ;  /* 0x00000c06105a7981 */ /* 0x000ea4000c1e1900 */
[----:B------:R-:W-:Y:S02]  /*0990*/  FFMA R84, R46, R89, R85 ;  /* 0x000000592e547223 */ /* 0x000fe40000000055 */
[----:B------:R-:W3:Y:S02]  /*09a0*/  LDG.E R89, desc[UR6][R16.64+0x8] ;  /* 0x0000080610597981 */ /* 0x000ee4000c1e1900 */
[----:B------:R-:W-:-:S04]  /*09b0*/  FFMA R85, R47, R86, R84 ;  /* 0x000000562f557223 */ /* 0x000fc80000000054 */
[----:B------:R-:W-:Y:S02]  /*09c0*/  FFMA R84, R48, R87, R85 ;  /* 0x0000005730547223 */ /* 0x000fe40000000055 */
[----:B------:R-:W2:Y:S02]  /*09d0*/  LDG.E R85, desc[UR6][R16.64+0x10] ;  /* 0x0000100610557981 */ /* 0x000ea4000c1e1900 */
[----:B------:R-:W-:Y:S02]  /*09e0*/  FFMA R87, R49, R88, R84 ;  /* 0x0000005831577223 */ /* 0x000fe40000000054 */
[----:B------:R-:W3:Y:S04]  /*09f0*/  LDG.E R88, desc[UR6][R16.64+0x4] ;  /* 0x0000040610587981 */ /* 0x000ee8000c1e1900 */
[----:B------:R-:W2:Y:S01]  /*0a00*/  LDG.E R84, desc[UR6][R16.64+0x14] ;  /* 0x0000140610547981 */ /* 0x000ea2000c1e1900 */
[----:B----4-:R-:W-:-:S04]  /*0a10*/  FFMA R86, R50, R91, R87 ;  /* 0x0000005b32567223 */ /* 0x010fc80000000057 */
[----:B---3--:R-:W-:Y:S02]  /*0a20*/  FFMA R87, R51, R88, R86 ;  /* 0x0000005833577223 */ /* 0x008fe40000000056 */
[----:B------:R-:W3:Y:S02]  /*0a30*/  LDG.E R88, desc[UR6][R16.64+0x20] ;  /* 0x0000200610587981 */ /* 0x000ee4000c1e1900 */
[----:B------:R-:W-:Y:S02]  /*0a40*/  FFMA R86, R52, R89, R87 ;  /* 0x0000005934567223 */ /* 0x000fe40000000057 */
[----:B------:R-:W4:Y:S02]  /*0a50*/  LDG.E R89, desc[UR6][R16.64+0x24] ;  /* 0x0000240610597981 */ /* 0x000f24000c1e1900 */
[----:B--2---:R-:W-:Y:S02]  /*0a60*/  FFMA R87, R53, R90, R86 ;  /* 0x0000005a35577223 */ /* 0x004fe40000000056 */
[----:B------:R-:W2:Y:S02]  /*0a70*/  LDG.E R90, desc[UR6][R16.64+0x28] ;  /* 0x00002806105a7981 */ /* 0x000ea4000c1e1900 */
[----:B------:R-:W-:-:S04]  /*0a80*/  FFMA R86, R54, R85, R87 ;  /* 0x0000005536567223 */ /* 0x000fc80000000057 */
[----:B------:R-:W-:Y:S02]  /*0a90*/  FFMA R85, R55, R84, R86 ;  /* 0x0000005437557223 */ /* 0x000fe40000000056 */
[----:B------:R-:W2:Y:S02]  /*0aa0*/  LDG.E R86, desc[UR6][R16.64+0x2c] ;  /* 0x00002c0610567981 */ /* 0x000ea4000c1e1900 */
[----:B------:R-:W-:Y:S02]  /*0ab0*/  FFMA R84, R56, R19, R85 ;  /* 0x0000001338547223 */ /* 0x000fe40000000055 */
[----:B------:R-:W2:Y:S02]  /*0ac0*/  LDG.E R19, desc[UR6][R16.64+0x30] ;  /* 0x0000300610137981 */ /* 0x000ea4000c1e1900 */
[----:B------:R-:W-:Y:S02]  /*0ad0*/  FFMA R87, R57, R18, R84 ;  /* 0x0000001239577223 */ /* 0x000fe40000000054 */
[----:B------:R-:W2:Y:S04]  /*0ae0*/  LDG.E R84, desc[UR6][R16.64+0x34] ;  /* 0x0000340610547981 */ /* 0x000ea8000c1e1900 */
[----:B------:R-:W2:Y:S01]  /*0af0*/  LDG.E R85, desc[UR6][R16.64+0x38] ;  /* 0x0000380610557981 */ /* 0x000ea2000c1e1900 */
[----:B------:R-:W-:Y:S01]  /*0b00*/  IADD3 R83, PT, PT, R83, 0x30, RZ ;  /* 0x0000003053537810 */ /* 0x000fe20007ffe0ff */
[----:B---3--:R-:W-:-:S04]  /*0b10*/  FFMA R88, R58, R88, R87 ;  /* 0x000000583a587223 */ /* 0x008fc80000000057 */
[----:B----4-:R-:W-:-:S04]  /*0b20*/  FFMA R89, R59, R89, R88 ;  /* 0x000000593b597223 */ /* 0x010fc80000000058 */
[----:B--2---:R-:W-:-:S04]  /*0b30*/  FFMA R90, R60, R90, R89 ;  /* 0x0000005a3c5a7223 */ /* 0x004fc80000000059 */
[----:B------:R-:W-:Y:S02]  /*0b40*/  FFMA R87, R61, R86, R90 ;  /* 0x000000563d577223 */ /* 0x000fe4000000005a */
[----:B------:R-:W2:Y:S02]  /*0b50*/  LDG.E R86, desc[UR6][R16.64+0x3c] ;  /* 0x00003c0610567981 */ /* 0x000ea4000c1e1900 */
[----:B------:R-:W-:Y:S01]  /*0b60*/  FFMA R88, R62, R19, R87 ;  /* 0x000000133e587223 */ /* 0x000fe20000000057 */
[----:B------:R-:W-:-:S05]  /*0b70*/  IMAD.WIDE.U32 R18, R83, 0x4, R2 ;  /* 0x0000000453127825 */ /* 0x000fca00078e0002 */
[----:B------:R-:W3:Y:S01]  /*0b80*/  LDG.E R87, desc[UR6][R18.64] ;  /* 0x0000000612577981 */ /* 0x000ee2000c1e1900 */
[----:B------:R-:W-:-:S03]  /*0b90*/  FFMA R83, R63, R84, R88 ;  /* 0x000000543f537223 */ /* 0x000fc60000000058 */
[----:B------:R-:W4:Y:S04]  /*0ba0*/  LDG.E R88, desc[UR6][R18.64+0x4] ;  /* 0x0000040612587981 */ /* 0x000f28000c1e1900 */
[----:B------:R-:W4:Y:S04]  /*0bb0*/  LDG.E R89, desc[UR6][R18.64+0x8] ;  /* 0x0000080612597981 */ /* 0x000f28000c1e1900 */
[----:B------:R-:W4:Y:S01]  /*0bc0*/  LDG.E R90, desc[UR6][R18.64+0xc] ;  /* 0x00000c06125a7981 */ /* 0x000f22000c1e1900 */
[----:B------:R-:W-:-:S03]  /*0bd0*/  FFMA R92, R64, R85, R83 ;  /* 0x00000055405c7223 */ /* 0x000fc60000000053 */
[----:B------:R-:W4:Y:S04]  /*0be0*/  LDG.E R85, desc[UR6][R18.64+0x10] ;  /* 0x0000100612557981 */ /* 0x000f28000c1e1900 */
[----:B------:R-:W4:Y:S04]  /*0bf0*/  LDG.E R84, desc[UR6][R18.64+0x14] ;  /* 0x0000140612547981 */ /* 0x000f28000c1e1900 */
[----:B------:R-:W4:Y:S01]  /*0c00*/  LDG.E R83, desc[UR6][R18.64+0x18] ;  /* 0x0000180612537981 */ /* 0x000f22000c1e1900 */
[----:B--2---:R-:W-:-:S04]  /*0c10*/  FFMA R17, R65, R86, R92 ;  /* 0x0000005641117223 */ /* 0x004fc8000000005c */
[----:B---3--:R-:W-:-:S04]  /*0c20*/  FFMA R16, R66, R87, R17 ;  /* 0x0000005742107223 */ /* 0x008fc80000000011 */
[----:B----4-:R-:W-:Y:S02]  /*0c30*/  FFMA R17, R67, R88, R16 ;  /* 0x0000005843117223 */ /* 0x010fe40000000010 */
[----:B------:R-:W2:Y:S02]  /*0c40*/  LDG.E R88, desc[UR6][R18.64+0x2c] ;  /* 0x00002c0612587981 */ /* 0x000ea4000c1e1900 */
[----:B------:R-:W-:Y:S02]  /*0c50*/  FFMA R16, R68, R89, R17 ;  /* 0x0000005944107223 */ /* 0x000fe40000000011 */
[----:B------:R-:W3:Y:S02]  /*0c60*/  LDG.E R89, desc[UR6][R18.64+0x28] ;  /* 0x0000280612597981 */ /* 0x000ee4000c1e1900 */
[----:B------:R-:W-:Y:S02]  /*0c70*/  FFMA R17, R69, R90, R16 ;  /* 0x0000005a45117223 */ /* 0x000fe40000000010 */
[----:B------:R-:W4:Y:S02]  /*0c80*/  LDG.E R16, desc[UR6][R18.64+0x1c] ;  /* 0x00001c0612107981 */ /* 0x000f24000c1e1900 */
[----:B------:R-:W-:-:S02]  /*0c90*/  FFMA R86, R70, R85, R17 ;  /* 0x0000005546567223 */ /* 0x000fc40000000011 */
[----:B------:R-:W2:Y:S02]  /*0ca0*/  LDG.E R17, desc[UR6][R18.64+0x20] ;  /* 0x0000200612117981 */ /* 0x000ea4000c1e1900 */
[----:B------:R-:W-:Y:S02]  /*0cb0*/  FFMA R85, R71, R84, R86 ;  /* 0x0000005447557223 */ /* 0x000fe40000000056 */
[----:B------:R-:W3:Y:S02]  /*0cc0*/  LDG.E R84, desc[UR6][R18.64+0x24] ;  /* 0x0000240612547981 */ /* 0x000ee4000c1e1900 */
[----:B------:R-:W-:Y:S02]  /*0cd0*/  FFMA R92, R72, R83, R85 ;  /* 0x00000053485c7223 */ /* 0x000fe40000000055 */
[----:B------:R-:W3:Y:S04]  /*0ce0*/  LDG.E R85, desc[UR6][R18.64+0x30] ;  /* 0x0000300612557981 */ /* 0x000ee8000c1e1900 */
[----:B------:R-:W3:Y:S04]  /*0cf0*/  LDG.E R86, desc[UR6][R18.64+0x34] ;  /* 0x0000340612567981 */ /* 0x000ee8000c1e1900 */
[----:B------:R-:W3:Y:S04]  /*0d00*/  LDG.E R83, desc[UR6][R18.64+0x38] ;  /* 0x0000380612537981 */ /* 0x000ee8000c1e1900 */
[----:B------:R-:W3:Y:S01]  /*0d10*/  LDG.E R90, desc[UR6][R18.64+0x3c] ;  /* 0x00003c06125a7981 */ /* 0x000ee2000c1e1900 */
[----:B------:R-:W-:-:S04]  /*0d20*/  IADD3 R82, PT, PT, R82, 0x1, RZ ;  /* 0x0000000152527810 */ /* 0x000fc80007ffe0ff */
[----:B------:R-:W-:Y:S01]  /*0d30*/  ISETP.NE.AND P0, PT, R82, 0x200, PT ;  /* 0x000002005200780c */ /* 0x000fe20003f05270 */
[----:B----4-:R-:W-:-:S04]  /*0d40*/  FFMA R87, R73, R16, R92 ;  /* 0x0000001049577223 */ /* 0x010fc8000000005c */
[----:B--2---:R-:W-:-:S04]  /*0d50*/  FFMA R16, R74, R17, R87 ;  /* 0x000000114a107223 */ /* 0x004fc80000000057 */
[----:B---3--:R-:W-:-:S04]  /*0d60*/  FFMA R17, R75, R84, R16 ;  /* 0x000000544b117223 */ /* 0x008fc80000000010 */
[----:B------:R-:W-:-:S04]  /*0d70*/  FFMA R16, R76, R89, R17 ;  /* 0x000000594c107223 */ /* 0x000fc80000000011 */
[----:B------:R-:W-:-:S04]  /*0d80*/  FFMA R17, R77, R88, R16 ;  /* 0x000000584d117223 */ /* 0x000fc80000000010 */
[----:B------:R-:W-:-:S04]  /*0d90*/  FFMA R16, R78, R85, R17 ;  /* 0x000000554e107223 */ /* 0x000fc80000000011 */
[----:B------:R-:W-:-:S04]  /*0da0*/  FFMA R17, R79, R86, R16 ;  /* 0x000000564f117223 */ /* 0x000fc80000000010 */
[----:B------:R-:W-:-:S04]  /*0db0*/  FFMA R16, R80, R83, R17 ;  /* 0x0000005350107223 */ /* 0x000fc80000000011 */
[----:B------:R-:W-:-:S04]  /*0dc0*/  FFMA R16, R81, R90, R16 ;  /* 0x0000005a51107223 */ /* 0x000fc80000000010 */
[----:B------:R-:W-:-:S05]  /*0dd0*/  FMUL R17, R16, 0.125 ;  /* 0x3e00000010117820 */ /* 0x000fca0000400000 */
[----:B------:R-:W-:Y:S01]  /*0de0*/  FMNMX R10, R17, R10, !PT ;  /* 0x0000000a110a7209 */ /* 0x000fe20007800000 */
[----:B------:R-:W-:Y:S06]  /*0df0*/  @P0 BRA `(.L_x_36) ;  /* 0xfffffff400c80947 */ /* 0x000fec000383ffff */
        /* <DEDUP_REMOVED lines=26> */
[----:B0-----:R1:W5:Y:S04]  /*0fa0*/  LDG.E R14, desc[UR6][R8.64+0x28] ;  /* 0x00002806080e7981 */ /* 0x001368000c1e1900 */
        /* <DEDUP_REMOVED lines=38> */
[----:B------:R-:W-:-:S07]  /*1210*/  MOV R77, RZ ;  /* 0x000000ff004d7202 */ /* 0x000fce0000000f00 */
.L_x_37:
        /* <DEDUP_REMOVED lines=14> */
[----:B------:R-:W4:Y:S01]  /*1300*/  LDG.E R78, desc[UR6][R6.64+0x30] ;  /* 0x00003006064e7981 */ /* 0x000f22000c1e1900 */
[----:B--2--5:R-:W-:-:S04]  /*1310*/  FFMA R87, R0, R87, RZ ;  /* 0x0000005700577223 */ /* 0x024fc800000000ff */
[----:B---3--:R-:W-:-:S04]  /*1320*/  FFMA R84, R62, R84, R87 ;  /* 0x000000543e547223 */ /* 0x008fc80000000057 */
[----:B----4-:R-:W-:-:S04]  /*1330*/  FFMA R87, R63, R86, R84 ;  /* 0x000000563f577223 */ /* 0x010fc80000000054 */
[----:B------:R-:W-:Y:S02]  /*1340*/  FFMA R88, R64, R88, R87 ;  /* 0x0000005840587223 */ /* 0x000fe40000000057 */
[----:B------:R-:W2:Y:S02]  /*1350*/  LDG.E R87, desc[UR6][R6.64+0x3c] ;  /* 0x00003c0606577981 */ /* 0x000ea4000c1e1900 */
[----:B------:R-:W-:-:S04]  /*1360*/  FFMA R89, R65, R89, R88 ;  /* 0x0000005941597223 */ /* 0x000fc80000000058 */
[----:B------:R-:W-:-:S04]  /*1370*/  FFMA R84, R66, R83, R89 ;  /* 0x0000005342547223 */ /* 0x000fc80000000059 */
[----:B------:R-:W-:-:S04]  /*1380*/  FFMA R83, R67, R80, R84 ;  /* 0x0000005043537223 */ /* 0x000fc80000000054 */
[----:B------:R-:W-:Y:S02]  /*1390*/  FFMA R80, R68, R9, R83 ;  /* 0x0000000944507223 */ /* 0x000fe40000000053 */
[----:B------:R-:W3:Y:S01]  /*13a0*/  LDG.E R83, desc[UR6][R6.64+0x34] ;  /* 0x0000340606537981 */ /* 0x000ee2000c1e1900 */
[----:B------:R-:W-:Y:S01]  /*13b0*/  IADD3 R9, PT, PT, R79, 0x10, RZ ;  /* 0x000000104f097810 */ /* 0x000fe20007ffe0ff */
[----:B------:R-:W-:Y:S02]  /*13c0*/  FFMA R89, R69, R8, R80 ;  /* 0x0000000845597223 */ /* 0x000fe40000000050 */
[----:B------:R0:W4:Y:S02]  /*13d0*/  LDG.E R80, desc[UR6][R6.64+0x38] ;  /* 0x0000380606507981 */ /* 0x000124000c1e1900 */
[----:B------:R-:W-:-:S05]  /*13e0*/  IMAD.WIDE.U32 R8, R9, 0x4, R2 ;  /* 0x0000000409087825 */ /* 0x000fca00078e0002 */
[----:B------:R-:W2:Y:S01]  /*13f0*/  LDG.E R91, desc[UR6][R8.64] ;  /* 0x00000006085b7981 */ /* 0x000ea2000c1e1900 */
[----:B------:R-:W-:-:S03]  /*1400*/  FFMA R84, R70, R85, R89 ;  /* 0x0000005546547223 */ /* 0x000fc60000000059 */
[----:B------:R-:W2:Y:S01]  /*1410*/  LDG.E R86, desc[UR6][R8.64+0x4] ;  /* 0x0000040608567981 */ /* 0x000ea2000c1e1900 */
[----:B------:R-:W-:-:S03]  /*1420*/  FFMA R88, R71, R82, R84 ;  /* 0x0000005247587223 */ /* 0x000fc60000000054 */
[----:B------:R-:W2:Y:S04]  /*1430*/  LDG.E R93, desc[UR6][R8.64+0x8] ;  /* 0x00000806085d7981 */ /* 0x000ea8000c1e1900 */
[----:B------:R-:W2:Y:S04]  /*1440*/  LDG.E R84, desc[UR6][R8.64+0xc] ;  /* 0x00000c0608547981 */ /* 0x000ea8000c1e1900 */
[----:B------:R-:W2:Y:S04]  /*1450*/  LDG.E R89, desc[UR6][R8.64+0x10] ;  /* 0x0000100608597981 */ /* 0x000ea8000c1e1900 */
[----:B------:R-:W2:Y:S04]  /*1460*/  LDG.E R82, desc[UR6][R8.64+0x14] ;  /* 0x0000140608527981 */ /* 0x000ea8000c1e1900 */
[----:B------:R-:W2:Y:S04]  /*1470*/  LDG.E R85, desc[UR6][R8.64+0x18] ;  /* 0x0000180608557981 */ /* 0x000ea8000c1e1900 */
[----:B------:R-:W2:Y:S01]  /*1480*/  LDG.E R6, desc[UR6][R8.64+0x1c] ;  /* 0x00001c0608067981 */ /* 0x000ea2000c1e1900 */
[----:B------:R-:W-:-:S03]  /*1490*/  FFMA R88, R72, R81, R88 ;  /* 0x0000005148587223 */ /* 0x000fc60000000058 */
[----:B------:R-:W2:Y:S01]  /*14a0*/  LDG.E R81, desc[UR6][R8.64+0x20] ;  /* 0x0000200608517981 */ /* 0x000ea2000c1e1900 */
[----:B0-----:R-:W-:-:S03]  /*14b0*/  FFMA R7, R73, R78, R88 ;  /* 0x0000004e49077223 */ /* 0x001fc60000000058 */
[----:B------:R-:W2:Y:S01]  /*14c0*/  LDG.E R90, desc[UR6][R8.64+0x3c] ;  /* 0x00003c06085a7981 */ /* 0x000ea2000c1e1900 */
[----:B---3--:R-:W-:-:S03]  /*14d0*/  FFMA R78, R74, R83, R7 ;  /* 0x000000534a4e7223 */ /* 0x008fc60000000007 */
[----:B------:R-:W3:Y:S01]  /*14e0*/  LDG.E R83, desc[UR6][R8.64+0x28] ;  /* 0x0000280608537981 */ /* 0x000ee2000c1e1900 */
[----:B----4-:R-:W-:-:S04]  /*14f0*/  FFMA R7, R75, R80, R78 ;  /* 0x000000504b077223 */ /* 0x010fc8000000004e */
[----:B--2---:R-:W-:-:S04]  /*1500*/  FFMA R7, R76, R87, R7 ;  /* 0x000000574c077223 */ /* 0x004fc80000000007 */
[----:B------:R-:W-:-:S04]  /*1510*/  FFMA R78, R16, R91, R7 ;  /* 0x0000005b104e7223 */ /* 0x000fc80000000007 */
[----:B------:R-:W-:Y:S02]  /*1520*/  FFMA R7, R17, R86, R78 ;  /* 0x0000005611077223 */ /* 0x000fe4000000004e */
[----:B------:R-:W2:Y:S02]  /*1530*/  LDG.E R78, desc[UR6][R8.64+0x24] ;  /* 0x00002406084e7981 */ /* 0x000ea4000c1e1900 */
[----:B------:R-:W-:-:S04]  /*1540*/  FFMA R80, R18, R93, R7 ;  /* 0x0000005d12507223 */ /* 0x000fc80000000007 */
[----:B------:R-:W-:Y:S02]  /*1550*/  FFMA R7, R19, R84, R80 ;  /* 0x0000005413077223 */ /* 0x000fe40000000050 */
[----:B------:R-:W4:Y:S02]  /*1560*/  LDG.E R80, desc[UR6][R8.64+0x2c] ;  /* 0x00002c0608507981 */ /* 0x000f24000c1e1900 */
[----:B------:R-:W-:Y:S02]  /*1570*/  FFMA R84, R20, R89, R7 ;  /* 0x0000005914547223 */ /* 0x000fe40000000007 */
[----:B------:R-:W4:Y:S02]  /*1580*/  LDG.E R89, desc[UR6][R8.64+0x30] ;  /* 0x0000300608597981 */ /* 0x000f24000c1e1900 */
[----:B------:R-:W-:Y:S02]  /*1590*/  FFMA R7, R21, R82, R84 ;  /* 0x0000005215077223 */ /* 0x000fe40000000054 */
[----:B------:R-:W4:Y:S02]  /*15a0*/  LDG.E R82, desc[UR6][R8.64+0x34] ;  /* 0x0000340608527981 */ /* 0x000f24000c1e1900 */
[----:B------:R-:W-:Y:S01]  /*15b0*/  FFMA R84, R22, R85, R7 ;  /* 0x0000005516547223 */ /* 0x000fe20000000007 */
[----:B------:R-:W-:Y:S01]  /*15c0*/  IADD3 R7, PT, PT, R79, 0x20, RZ ;  /* 0x000000204f077810 */ /* 0x000fe20007ffe0ff */
[----:B------:R3:W4:Y:S02]  /*15d0*/  LDG.E R85, desc[UR6][R8.64+0x38] ;  /* 0x0000380608557981 */ /* 0x000724000c1e1900 */
[----:B------:R-:W-:-:S02]  /*15e0*/  FFMA R87, R23, R6, R84 ;  /* 0x0000000617577223 */ /* 0x000fc40000000054 */
[----:B------:R-:W-:-:S05]  /*15f0*/  IMAD.WIDE.U32 R6, R7, 0x4, R2 ;  /* 0x0000000407067825 */ /* 0x000fca00078e0002 */
[----:B------:R-:W4:Y:S04]  /*1600*/  LDG.E R93, desc[UR6][R6.64] ;  /* 0x00000006065d7981 */ /* 0x000f28000c1e1900 */
[----:B------:R-:W4:Y:S04]  /*1610*/  LDG.E R88, desc[UR6][R6.64+0x4] ;  /* 0x0000040606587981 */ /* 0x000f28000c1e1900 */
[----:B------:R-:W4:Y:S04]  /*1620*/  LDG.E R91, desc[UR6][R6.64+0x8] ;  /* 0x00000806065b7981 */ /* 0x000f28000c1e1900 */
[----:B------:R-:W4:Y:S01]  /*1630*/  LDG.E R86, desc[UR6][R6.64+0xc] ;  /* 0x00000c0606567981 */ /* 0x000f22000c1e1900 */
[----:B------:R-:W-:-:S03]  /*1640*/  FFMA R84, R24, R81, R87 ;  /* 0x0000005118547223 */ /* 0x000fc60000000057 */
[----:B------:R-:W4:Y:S01]  /*1650*/  LDG.E R87, desc[UR6][R6.64+0x10] ;  /* 0x0000100606577981 */ /* 0x000f22000c1e1900 */
[----:B--2---:R-:W-:-:S03]  /*1660*/  FFMA R81, R25, R78, R84 ;  /* 0x0000004e19517223 */ /* 0x004fc60000000054 */
[----:B------:R-:W2:Y:S01]  /*1670*/  LDG.E R84, desc[UR6][R6.64+0x14] ;  /* 0x0000140606547981 */ /* 0x000ea2000c1e1900 */
[----:B---3--:R-:W-:-:S03]  /*1680*/  FFMA R8, R26, R83, R81 ;  /* 0x000000531a087223 */ /* 0x008fc60000000051 */
[----:B------:R-:W3:Y:S01]  /*1690*/  LDG.E R83, desc[UR6][R6.64+0x18] ;  /* 0x0000180606537981 */ /* 0x000ee2000c1e1900 */
[----:B----4-:R-:W-:-:S03]  /*16a0*/  FFMA R9, R27, R80, R8 ;  /* 0x000000501b097223 */ /* 0x010fc60000000008 */
[----:B------:R-:W4:Y:S01]  /*16b0*/  LDG.E R80, desc[UR6][R6.64+0x24] ;  /* 0x0000240606507981 */ /* 0x000f22000c1e1900 */
[----:B------:R-:W-:-:S03]  /*16c0*/  FFMA R8, R28, R89, R9 ;  /* 0x000000591c087223 */ /* 0x000fc60000000009 */
        /* <DEDUP_REMOVED lines=15> */
[----:B------:R-:W-:-:S05]  /*17c0*/  IADD3 R9, PT, PT, R79, 0x30, RZ ;  /* 0x000000304f097810 */ /* 0x000fca0007ffe0ff */
[----:B------:R-:W-:-:S05]  /*17d0*/  IMAD.WIDE.U32 R8, R9, 0x4, R2 ;  /* 0x0000000409087825 */ /* 0x000fca00078e0002 */
[----:B------:R-:W4:Y:S04]  /*17e0*/  LDG.E R79, desc[UR6][R8.64] ;  /* 0x00000006084f7981 */ /* 0x000f28000c1e1900 */
[----:B------:R-:W4:Y:S01]  /*17f0*/  LDG.E R88, desc[UR6][R8.64+0x4] ;  /* 0x0000040608587981 */ /* 0x000f22000c1e1900 */
[----:B------:R-:W-:-:S03]  /*1800*/  FFMA R92, R36, R87, R93 ;  /* 0x00000057245c7223 */ /* 0x000fc6000000005d */
[----:B------:R-:W4:Y:S04]  /*1810*/  LDG.E R7, desc[UR6][R8.64+0x8] ;  /* 0x0000080608077981 */ /* 0x000f28000c1e1900 */
[----:B------:R-:W4:Y:S01]  /*1820*/  LDG.E R6, desc[UR6][R8.64+0xc] ;  /* 0x00000c0608067981 */ /* 0x000f22000c1e1900 */
[----:B--2---:R-:W-:-:S04]  /*1830*/  FFMA R87, R37, R84, R92 ;  /* 0x0000005425577223 */ /* 0x004fc8000000005c */
[----:B---3--:R-:W-:-:S04]  /*1840*/  FFMA R84, R38, R83, R87 ;  /* 0x0000005326547223 */ /* 0x008fc80000000057 */
[----:B----4-:R-:W-:-:S04]  /*1850*/  FFMA R83, R39, R82, R84 ;  /* 0x0000005227537223 */ /* 0x010fc80000000054 */
[----:B------:R-:W-:-:S04]  /*1860*/  FFMA R82, R40, R85, R83 ;  /* 0x0000005528527223 */ /* 0x000fc80000000053 */
[----:B------:R-:W-:Y:S02]  /*1870*/  FFMA R83, R41, R80, R82 ;  /* 0x0000005029537223 */ /* 0x000fe40000000052 */
[----:B------:R-:W2:Y:S02]  /*1880*/  LDG.E R82, desc[UR6][R8.64+0x24] ;  /* 0x0000240608527981 */ /* 0x000ea4000c1e1900 */
[----:B------:R-:W-:-:S04]  /*1890*/  FFMA R80, R14, R91, R83 ;  /* 0x0000005b0e507223 */ /* 0x000fc80000000053 */
[----:B------:R-:W-:-:S04]  /*18a0*/  FFMA R83, R15, R90, R80 ;  /* 0x0000005a0f537223 */ /* 0x000fc80000000050 */
[----:B------:R-:W-:Y:S02]  /*18b0*/  FFMA R80, R42, R89, R83 ;  /* 0x000000592a507223 */ /* 0x000fe40000000053 */
[----:B------:R-:W3:Y:S02]  /*18c0*/  LDG.E R83, desc[UR6][R8.64+0x10] ;  /* 0x0000100608537981 */ /* 0x000ee4000c1e1900 */
[----:B------:R-:W-:Y:S02]  /*18d0*/  FFMA R85, R43, R78, R80 ;  /* 0x0000004e2b557223 */ /* 0x000fe40000000050 */
[----:B------:R-:W4:Y:S02]  /*18e0*/  LDG.E R78, desc[UR6][R8.64+0x14] ;  /* 0x00001406084e7981 */ /* 0x000f24000c1e1900 */
[----:B------:R-:W-:Y:S02]  /*18f0*/  FFMA R80, R44, R81, R85 ;  /* 0x000000512c507223 */ /* 0x000fe40000000055 */
[----:B------:R-:W2:Y:S02]  /*1900*/  LDG.E R81, desc[UR6][R8.64+0x18] ;  /* 0x0000180608517981 */ /* 0x000ea4000c1e1900 */
[----:B------:R-:W-:-:S02]  /*1910*/  FFMA R87, R45, R86, R80 ;  /* 0x000000562d577223 */ /* 0x000fc40000000050 */
[----:B------:R-:W2:Y:S04]  /*1920*/  LDG.E R80, desc[UR6][R8.64+0x1c] ;  /* 0x00001c0608507981 */ /* 0x000ea8000c1e1900 */
[----:B------:R-:W2:Y:S04]  /*1930*/  LDG.E R85, desc[UR6][R8.64+0x20] ;  /* 0x0000200608557981 */ /* 0x000ea8000c1e1900 */
[----:B------:R-:W2:Y:S01]  /*1940*/  LDG.E R89, desc[UR6][R8.64+0x28] ;  /* 0x0000280608597981 */ /* 0x000ea2000c1e1900 */
[----:B------:R-:W-:-:S03]  /*1950*/  FFMA R84, R46, R79, R87 ;  /* 0x0000004f2e547223 */ /* 0x000fc60000000057 */
[----:B------:R-:W2:Y:S01]  /*1960*/  LDG.E R86, desc[UR6][R8.64+0x2c] ;  /* 0x00002c0608567981 */ /* 0x000ea2000c1e1900 */
[----:B------:R-:W-:-:S03]  /*1970*/  FFMA R91, R47, R88, R84 ;  /* 0x000000582f5b7223 */ /* 0x000fc60000000054 */
[----:B------:R-:W2:Y:S04]  /*1980*/  LDG.E R87, desc[UR6][R8.64+0x30] ;  /* 0x0000300608577981 */ /* 0x000ea8000c1e1900 */
[----:B------:R-:W2:Y:S04]  /*1990*/  LDG.E R84, desc[UR6][R8.64+0x34] ;  /* 0x0000340608547981 */ /* 0x000ea8000c1e1900 */
[----:B------:R-:W2:Y:S04]  /*19a0*/  LDG.E R79, desc[UR6][R8.64+0x38] ;  /* 0x00003806084f7981 */ /* 0x000ea8000c1e1900 */
[----:B------:R0:W2:Y:S01]  /*19b0*/  LDG.E R88, desc[UR6][R8.64+0x3c] ;  /* 0x00003c0608587981 */ /* 0x0000a2000c1e1900 */
[----:B------:R-:W-:-:S04]  /*19c0*/  FFMA R90, R48, R7, R91 ;  /* 0x00000007305a7223 */ /* 0x000fc8000000005b */
[----:B------:R-:W-:Y:S01]  /*19d0*/  FFMA R7, R49, R6, R90 ;  /* 0x0000000631077223 */ /* 0x000fe2000000005a */
[----:B0-----:R-:W-:Y:S02]  /*19e0*/  MOV R9, 0x437c0000 ;  /* 0x437c000000097802 */ /* 0x001fe40000000f00 */
[----:B------:R-:W-:-:S04]  /*19f0*/  IADD3 R77, PT, PT, R77, 0x1, RZ ;  /* 0x000000014d4d7810 */ /* 0x000fc80007ffe0ff */
[----:B------:R-:W-:Y:S01]  /*1a00*/  ISETP.NE.AND P0, PT, R77, 0x200, PT ;  /* 0x000002004d00780c */ /* 0x000fe20003f05270 */
[----:B---3--:R-:W-:-:S04]  /*1a10*/  FFMA R6, R50, R83, R7 ;  /* 0x0000005332067223 */ /* 0x008fc80000000007 */
[----:B----4-:R-:W-:-:S04]  /*1a20*/  FFMA R7, R51, R78, R6 ;  /* 0x0000004e33077223 */ /* 0x010fc80000000006 */
[----:B--2---:R-:W-:-:S04]  /*1a30*/  FFMA R6, R52, R81, R7 ;  /* 0x0000005134067223 */ /* 0x004fc80000000007 */
[----:B------:R-:W-:-:S04]  /*1a40*/  FFMA R7, R53, R80, R6 ;  /* 0x0000005035077223 */ /* 0x000fc80000000006 */
[----:B------:R-:W-:-:S04]  /*1a50*/  FFMA R6, R54, R85, R7 ;  /* 0x0000005536067223 */ /* 0x000fc80000000007 */
[----:B------:R-:W-:-:S04]  /*1a60*/  FFMA R7, R55, R82, R6 ;  /* 0x0000005237077223 */ /* 0x000fc80000000006 */
[----:B------:R-:W-:-:S04]  /*1a70*/  FFMA R6, R56, R89, R7 ;  /* 0x0000005938067223 */ /* 0x000fc80000000007 */
[----:B------:R-:W-:-:S04]  /*1a80*/  FFMA R7, R57, R86, R6 ;  /* 0x0000005639077223 */ /* 0x000fc80000000006 */
[----:B------:R-:W-:-:S04]  /*1a90*/  FFMA R6, R58, R87, R7 ;  /* 0x000000573a067223 */ /* 0x000fc80000000007 */
[----:B------:R-:W-:-:S04]  /*1aa0*/  FFMA R7, R59, R84, R6 ;  /* 0x000000543b077223 */ /* 0x000fc80000000006 */
[----:B------:R-:W-:-:S04]  /*1ab0*/  FFMA R6, R60, R79, R7 ;  /* 0x0000004f3c067223 */ /* 0x000fc80000000007 */
[----:B------:R-:W-:Y:S01]  /*1ac0*/  FFMA R7, R61, R88, R6 ;  /* 0x000000583d077223 */ /* 0x000fe20000000006 */
[----:B------:R-:W-:-:S03]  /*1ad0*/  MOV R6, 0x3bbb989d ;  /* 0x3bbb989d00067802 */ /* 0x000fc60000000f00 */
[----:B------:R-:W-:-:S04]  /*1ae0*/  FFMA R7, R7, 0.125, -R10 ;  /* 0x3e00000007077823 */ /* 0x000fc8000000080a */
[----:B------:R-:W-:-:S04]  /*1af0*/  FFMA.SAT R6, R7, R6, 0.5 ;  /* 0x3f00000007067423 */ /* 0x000fc80000002006 */
[----:B------:R-:W-:-:S04]  /*1b00*/  FFMA.RM R6, R6, R9, 12582913 ;  /* 0x4b40000106067423 */ /* 0x000fc80000004009 */
[----:B------:R-:W-:-:S04]  /*1b10*/  FADD R8, R6, -12583039 ;  /* 0xcb40007f06087421 */ /* 0x000fc80000000000 */
[----:B------:R-:W-:-:S04]  /*1b20*/  FFMA R8, R7, 1.4426950216293334961, -R8 ;  /* 0x3fb8aa3b07087823 */ /* 0x000fc80000000808 */
[----:B------:R-:W-:-:S06]  /*1b30*/  FFMA R8, R7, 1.925963033500011079e-08, R8 ;  /* 0x32a5706007087823 */ /* 0x000fcc0000000008 */
[----:B------:R-:W0:Y:S01]  /*1b40*/  MUFU.EX2 R8, R8 ;  /* 0x0000000800087308 */ /* 0x000e220000000800 */
[----:B------:R-:W-:-:S05]  /*1b50*/  SHF.L.U32 R6, R6, 0x17, RZ ;  /* 0x0000001706067819 */ /* 0x000fca00000006ff */
[----:B0-----:R-:W-:Y:S01]  /*1b60*/  FFMA R13, R6, R8, R13 ;  /* 0x00000008060d7223 */ /* 0x001fe2000000000d */
[----:B------:R-:W-:Y:S06]  /*1b70*/  @P0 BRA `(.L_x_37) ;  /* 0xfffffff400a80947 */ /* 0x000fec000383ffff */
[----:B------:R-:W0:Y:S01]  /*1b80*/  LDC.64 R6, c[0x0][0x390] ;  /* 0x0000e400ff067b82 */ /* 0x000e220000000a00 */
[----:B------:R-:W1:Y:S01]  /*1b90*/  LDCU.64 UR4, c[0x0][0x388] ;  /* 0x00007100ff0477ac */ /* 0x000e620008000a00 */
[----:B------:R-:W-:Y:S01]  /*1ba0*/  CS2R R8, SRZ ;  /* 0x0000000000087805 */ /* 0x000fe2000001ff00 */
[----:B-1----:R-:W-:-:S04]  /*1bb0*/  UIADD3 UR4, UP0, UPT, UR4, 0x20, URZ ;  /* 0x0000002004047890 */ /* 0x002fc8000ff1e0ff */
[----:B------:R-:W-:-:S12]  /*1bc0*/  UIADD3.X UR5, UPT, UPT, URZ, UR5, URZ, UP0, !UPT ;  /* 0x00000005ff057290 */ /* 0x000fd800087fe4ff */
.L_x_39:
[----:B------:R-:W-:Y:S01]  /*1bd0*/  MOV R2, UR4 ;  /* 0x0000000400027c02 */ /* 0x000fe20008000f00 */
[----:B------:R-:W2:Y:S01]  /*1be0*/  LDG.E R0, desc[UR6][R4.64] ;  /* 0x0000000604007981 */ /* 0x000ea2000c1e1900 */
[----:B------:R-:W-:-:S03]  /*1bf0*/  MOV R3, UR5 ;  /* 0x0000000500037c02 */ /* 0x000fc60008000f00 */
[----:B------:R-:W3:Y:S01]  /*1c00*/  LDG.E R37, desc[UR6][R4.64+0x4] ;  /* 0x0000040604257981 */ /* 0x000ee2000c1e1900 */
[----:B------:R-:W-:-:S03]  /*1c10*/  IMAD.WIDE.U32 R2, R9, 0x100, R2 ;  /* 0x0000010009027825 */ /* 0x000fc600078e0002 */
[----:B------:R-:W4:Y:S04]  /*1c20*/  LDG.E R39, desc[UR6][R4.64+0x8] ;  /* 0x0000080604277981 */ /* 0x000f28000c1e1900 */
[----:B------:R-:W2:Y:S04]  /*1c30*/  LDG.E R35, desc[UR6][R2.64+-0x20] ;  /* 0xffffe00602237981 */ /* 0x000ea8000c1e1900 */
[----:B------:R-:W3:Y:S04]  /*1c40*/  LDG.E R36, desc[UR6][R2.64+-0x1c] ;  /* 0xffffe40602247981 */ /* 0x000ee8000c1e1900 */
[----:B------:R-:W4:Y:S04]  /*1c50*/  LDG.E R38, desc[UR6][R2.64+-0x18] ;  /* 0xffffe80602267981 */ /* 0x000f28000c1e1900 */
[----:B------:R-:W5:Y:S04]  /*1c60*/  LDG.E R41, desc[UR6][R4.64+0xc] ;  /* 0x00000c0604297981 */ /* 0x000f68000c1e1900 */
        /* <DEDUP_REMOVED lines=68> */
[----:B------:R-:W5:Y:S01]  /*20b0*/  LDG.E R85, desc[UR6][R4.64+0xfc] ;  /* 0x0000fc0604557981 */ /* 0x000f62000c1e1900 */
[----:B--2---:R-:W-:-:S03]  /*20c0*/  FFMA R34, R0, R35, RZ ;  /* 0x0000002300227223 */ /* 0x004fc600000000ff */
[----:B------:R-:W2:Y:S01]  /*20d0*/  LDG.E R0, desc[UR6][R4.64+0x84] ;  /* 0x0000840604007981 */ /* 0x000ea2000c1e1900 */
[----:B---3--:R-:W-:-:S03]  /*20e0*/  FFMA R36, R37, R36, R34 ;  /* 0x0000002425247223 */ /* 0x008fc60000000022 */
[----:B------:R-:W2:Y:S01]  /*20f0*/  LDG.E R35, desc[UR6][R2.64+0x64] ;  /* 0x0000640602237981 */ /* 0x000ea2000c1e1900 */
[----:B----4-:R-:W-:-:S03]  /*2100*/  FFMA R38, R39, R38, R36 ;  /* 0x0000002627267223 */ /* 0x010fc60000000024 */
[----:B------:R-:W3:Y:S04]  /*2110*/  LDG.E R34, desc[UR6][R4.64+0x88] ;  /* 0x0000880604227981 */ /* 0x000ee8000c1e1900 */
[----:B------:R-:W3:Y:S01]  /*2120*/  LDG.E R37, desc[UR6][R2.64+0x68] ;  /* 0x0000680602257981 */ /* 0x000ee2000c1e1900 */
[----:B-----5:R-:W-:-:S03]  /*2130*/  FFMA R40, R41, R40, R38 ;  /* 0x0000002829287223 */ /* 0x020fc60000000026 */
[----:B------:R-:W4:Y:S04]  /*2140*/  LDG.E R36, desc[UR6][R4.64+0x8c] ;  /* 0x00008c0604247981 */ /* 0x000f28000c1e1900 */
[----:B------:R-:W4:Y:S01]  /*2150*/  LDG.E R39, desc[UR6][R2.64+0x6c] ;  /* 0x00006c0602277981 */ /* 0x000f22000c1e1900 */
[----:B------:R-:W-:-:S03]  /*2160*/  FFMA R42, R43, R42, R40 ;  /* 0x0000002a2b2a7223 */ /* 0x000fc60000000028 */
[----:B------:R-:W5:Y:S04]  /*2170*/  LDG.E R38, desc[UR6][R4.64+0x90] ;  /* 0x0000900604267981 */ /* 0x000f68000c1e1900 */
[----:B------:R-:W5:Y:S04]  /*2180*/  LDG.E R41, desc[UR6][R2.64+0x70] ;  /* 0x0000700602297981 */ /* 0x000f68000c1e1900 */
[----:B------:R-:W5:Y:S01]  /*2190*/  LDG.E R40, desc[UR6][R4.64+0x94] ;  /* 0x0000940604287981 */ /* 0x000f62000c1e1900 */
[----:B------:R-:W-:-:S03]  /*21a0*/  FFMA R81, R45, R78, R42 ;  /* 0x0000004e2d517223 */ /* 0x000fc6000000002a */
        /* <DEDUP_REMOVED lines=55> */
[----:B------:R-:W5:Y:S04]  /*2520*/  LDG.E R14, desc[UR6][R4.64+0xe0] ;  /* 0x0000e006040e7981 */ /* 0x000f68000c1e1900 */
[----:B------:R-:W5:Y:S01]  /*2530*/  LDG.E R15, desc[UR6][R2.64+0xc0] ;  /* 0x0000c006020f7981 */ /* 0x000f62000c1e1900 */
[----:B------:R-:W-:-:S03]  /*2540*/  FFMA R93, R16, R17, R81 ;  /* 0x00000011105d7223 */ /* 0x000fc60000000051 */
[----:B------:R-:W5:Y:S04]  /*2550*/  LDG.E R81, desc[UR6][R4.64+0xe8] ;  /* 0x0000e80604517981 */ /* 0x000f68000c1e1900 */
[----:B------:R-:W5:Y:S04]  /*2560*/  LDG.E R78, desc[UR6][R2.64+0xd0] ;  /* 0x0000d006024e7981 */ /* 0x000f68000c1e1900 */
[----:B------:R-:W5:Y:S04]  /*2570*/  LDG.E R17, desc[UR6][R2.64+0xd4] ;  /* 0x0000d40602117981 */ /* 0x000f68000c1e1900 */
[----:B------:R-:W5:Y:S01]  /*2580*/  LDG.E R16, desc[UR6][R2.64+0xd8] ;  /* 0x0000d80602107981 */ /* 0x000f62000c1e1900 */
        /* <DEDUP_REMOVED lines=8> */
[----:B--2---:R-:W-:-:S04]  /*2610*/  FFMA R19, R0, R35, R19 ;  /* 0x0000002300137223 */ /* 0x004fc80000000013 */
[----:B---3--:R-:W-:-:S04]  /*2620*/  FFMA R19, R34, R37, R19 ;  /* 0x0000002522137223 */ /* 0x008fc80000000013 */
[----:B----4-:R-:W-:-:S04]  /*2630*/  FFMA R19, R36, R39, R19 ;  /* 0x0000002724137223 */ /* 0x010fc80000000013 */
[----:B-----5:R-:W-:-:S04]  /*2640*/  FFMA R19, R38, R41, R19 ;  /* 0x0000002926137223 */ /* 0x020fc80000000013 */
        /* <DEDUP_REMOVED lines=25> */
[----:B------:R-:W-:-:S03]  /*27e0*/  HFMA2 R0, -RZ, RZ, 0.96630859375, -0.0022525787353515625 ;  /* 0x3bbb989dff007431 */ /* 0x000fc600000001ff */
        /* <DEDUP_REMOVED lines=8> */
[----:B------:R-:W-:-:S04]  /*2870*/  FFMA R2, R85, 1.925963033500011079e-08, R2 ;  /* 0x32a5706055027823 */ /* 0x000fc80000000002 */
[----:B------:R-:W1:Y:S01]  /*2880*/  MUFU.EX2 R3, R2 ;  /* 0x0000000200037308 */ /* 0x000e620000000800 */
[----:B------:R-:W-:-:S07]  /*2890*/  SHF.L.U32 R0, R0, 0x17, RZ ;  /* 0x0000001700007819 */ /* 0x000fce00000006ff */
[----:B------:R-:W2:Y:S01]  /*28a0*/  MUFU.RCP R14, R13 ;  /* 0x0000000d000e7308 */ /* 0x000ea20000001000 */
[----:B-1----:R-:W-:-:S07]  /*28b0*/  FMUL R0, R0, R3 ;  /* 0x0000000300007220 */ /* 0x002fce0000400000 */
[----:B------:R-:W1:Y:S01]  /*28c0*/  FCHK P0, R0, R13 ;  /* 0x0000000d00007302 */ /* 0x000e620000000000 */
[----:B--2---:R-:W-:-:S04]  /*28d0*/  FFMA R15, -R13, R14, 1 ;  /* 0x3f8000000d0f7423 */ /* 0x004fc8000000010e */
[----:B------:R-:W-:-:S04]  /*28e0*/  FFMA R15, R14, R15, R14 ;  /* 0x0000000f0e0f7223 */ /* 0x000fc8000000000e */
[----:B------:R-:W-:-:S04]  /*28f0*/  FFMA R14, R0, R15, RZ ;  /* 0x0000000f000e7223 */ /* 0x000fc800000000ff */
[----:B------:R-:W-:-:S04]  /*2900*/  FFMA R3, -R13, R14, R0 ;  /* 0x0000000e0d037223 */ /* 0x000fc80000000100 */
[----:B------:R-:W-:Y:S01]  /*2910*/  FFMA R15, R15, R3, R14 ;  /* 0x000000030f0f7223 */ /* 0x000fe2000000000e */
[----:B-1----:R-:W-:Y:S06]  /*2920*/  @!P0 BRA `(.L_x_38) ;  /* 0x0000000000088947 */ /* 0x002fec0003800000 */
[----:B------:R-:W-:-:S07]  /*2930*/  MOV R18, 0x2950 ;  /* 0x0000295000127802 */ /* 0x000fce0000000f00 */
[----:B0-----:R-:W-:Y:S05]  /*2940*/  CALL.REL.NOINC `($__internal_1_$__cuda_sm3x_div_rn_noftz_f32_slowpath) ;  /* 0x0000000000307944 */ /* 0x001fea0003c00000 */
.L_x_38:
[----:B------:R-:W-:-:S05]  /*2950*/  LEA R3, R9, R12, 0x6 ;  /* 0x0000000c09037211 */ /* 0x000fca00078e30ff */
[----:B0-----:R-:W-:-:S06]  /*2960*/  IMAD.WIDE.U32 R2, R3, 0x4, R6 ;  /* 0x0000000403027825 */ /* 0x001fcc00078e0006 */
[----:B------:R-:W2:Y:S01]  /*2970*/  LDG.E R3, desc[UR6][R2.64] ;  /* 0x0000000602037981 */ /* 0x000ea2000c1e1900 */
[----:B------:R-:W-:-:S04]  /*2980*/  IADD3 R9, PT, PT, R9, 0x1, RZ ;  /* 0x0000000109097810 */ /* 0x000fc80007ffe0ff */
[----:B------:R-:W-:Y:S01]  /*2990*/  ISETP.NE.AND P0, PT, R9, 0x200, PT ;  /* 0x000002000900780c */ /* 0x000fe20003f05270 */
[----:B--2---:R-:W-:-:S12]  /*29a0*/  FFMA R8, R3, R15, R8 ;  /* 0x0000000f03087223 */ /* 0x004fd80000000008 */
[----:B------:R-:W-:Y:S05]  /*29b0*/  @P0 BRA `(.L_x_39) ;  /* 0xfffffff000840947 */ /* 0x000fea000383ffff */
[----:B------:R-:W0:Y:S01]  /*29c0*/  LDC.64 R2, c[0x0][0x398] ;  /* 0x0000e600ff027b82 */ /* 0x000e220000000a00 */
[----:B------:R-:W-:-:S05]  /*29d0*/  IADD3 R11, PT, PT, R11, R12, RZ ;  /* 0x0000000c0b0b7210 */ /* 0x000fca0007ffe0ff */
[----:B0-----:R-:W-:-:S05]  /*29e0*/  IMAD.WIDE.U32 R2, R11, 0x4, R2 ;  /* 0x000000040b027825 */ /* 0x001fca00078e0002 */
[----:B------:R-:W-:Y:S01]  /*29f0*/  STG.E desc[UR6][R2.64], R8 ;  /* 0x0000000802007986 */ /* 0x000fe2000c101906 */
[----:B------:R-:W-:Y:S05]  /*2a00*/  EXIT ;  /* 0x000000000000794d */ /* 0x000fea0003800000 */
        .weak           $__internal_1_$__cuda_sm3x_div_rn_noftz_f32_slowpath
        .type           $__internal_1_$__cuda_sm3x_div_rn_noftz_f32_slowpath,@function
        .size           $__internal_1_$__cuda_sm3x_div_rn_noftz_f32_slowpath,(.L_x_50 - $__internal_1_$__cuda_sm3x_div_rn_noftz_f32_slowpath)
$__internal_1_$__cuda_sm3x_div_rn_noftz_f32_slowpath:
[----:B------:R-:W-:Y:S02]  /*2a10*/  SHF.R.U32.HI R3, RZ, 0x17, R13 ;  /* 0x00000017ff037819 */ /* 0x000fe4000001160d */
[----:B------:R-:W-:Y:S02]  /*2a20*/  SHF.R.U32.HI R2, RZ, 0x17, R0 ;  /* 0x00000017ff027819 */ /* 0x000fe40000011600 */
[----:B------:R-:W-:Y:S02]  /*2a30*/  LOP3.LUT R20, R3, 0xff, RZ, 0xc0, !PT ;  /* 0x000000ff03147812 */ /* 0x000fe400078ec0ff */
[----:B------:R-:W-:Y:S02]  /*2a40*/  LOP3.LUT R19, R2, 0xff, RZ, 0xc0, !PT ;  /* 0x000000ff02137812 */ /* 0x000fe400078ec0ff */
[----:B------:R-:W-:Y:S02]  /*2a50*/  IADD3 R17, PT, PT, R20, -0x1, RZ ;  /* 0xffffffff14117810 */ /* 0x000fe40007ffe0ff */
[----:B------:R-:W-:-:S02]  /*2a60*/  IADD3 R16, PT, PT, R19, -0x1, RZ ;  /* 0xffffffff13107810 */ /* 0x000fc40007ffe0ff */
[----:B------:R-:W-:Y:S02]  /*2a70*/  ISETP.GT.U32.AND P0, PT, R17, 0xfd, PT ;  /* 0x000000fd1100780c */ /* 0x000fe40003f04070 */
[----:B------:R-:W-:Y:S02]  /*2a80*/  MOV R2, R0 ;  /* 0x0000000000027202 */ /* 0x000fe40000000f00 */
[----:B------:R-:W-:Y:S02]  /*2a90*/  ISETP.GT.U32.OR P0, PT, R16, 0xfd, P0 ;  /* 0x000000fd1000780c */ /* 0x000fe40000704470 */
[----:B------:R-:W-:-:S11]  /*2aa0*/  MOV R15, R13 ;  /* 0x0000000d000f7202 */ /* 0x000fd60000000f00 */
[----:B------:R-:W-:Y:S01]  /*2ab0*/  @!P0 MOV R14, RZ ;  /* 0x000000ff000e8202 */ /* 0x000fe20000000f00 */
[----:B------:R-:W-:Y:S06]  /*2ac0*/  @!P0 BRA `(.L_x_40) ;  /* 0x0000000000608947 */ /* 0x000fec0003800000 */
[----:B------:R-:W-:Y:S02]  /*2ad0*/  FSETP.GTU.FTZ.AND P1, PT, |R13|, +INF , PT ;  /* 0x7f8000000d00780b */ /* 0x000fe40003f3c200 */
[----:B------:R-:W-:Y:S02]  /*2ae0*/  FSETP.GTU.FTZ.AND P0, PT, |R0|, +INF , PT ;  /* 0x7f8000000000780b */ /* 0x000fe40003f1c200 */
[----:B------:R-:W-:Y:S02]  /*2af0*/  MOV R3, R13 ;  /* 0x0000000d00037202 */ /* 0x000fe40000000f00 */
[----:B------:R-:W-:-:S13]  /*2b00*/  PLOP3.LUT P0, PT, P0, P1, PT, 0xf8, 0x8f ;  /* 0x00000000008f781c */ /* 0x000fda0000703f70 */
[----:B------:R-:W-:Y:S05]  /*2b10*/  @P0 BRA `(.L_x_41) ;  /* 0x0000000400440947 */ /* 0x000fea0003800000 */
[----:B------:R-:W-:-:S13]  /*2b20*/  LOP3.LUT P0, RZ, R15, 0x7fffffff, R2, 0xc8, !PT ;  /* 0x7fffffff0fff7812 */ /* 0x000fda000780c802 */
[----:B------:R-:W-:Y:S05]  /*2b30*/  @!P0 BRA `(.L_x_42) ;  /* 0x0000000400348947 */ /* 0x000fea0003800000 */
[C---:B------:R-:W-:Y:S02]  /*2b40*/  FSETP.NEU.FTZ.AND P2, PT, |R0|.reuse, +INF , PT ;  /* 0x7f8000000000780b */ /* 0x040fe40003f5d200 */
[----:B------:R-:W-:Y:S02]  /*2b50*/  FSETP.NEU.FTZ.AND P1, PT, |R3|, +INF , PT ;  /* 0x7f8000000300780b */ /* 0x000fe40003f3d200 */
[----:B------:R-:W-:-:S11]  /*2b60*/  FSETP.NEU.FTZ.AND P0, PT, |R0|, +INF , PT ;  /* 0x7f8000000000780b */ /* 0x000fd60003f1d200 */
[----:B------:R-:W-:Y:S05]  /*2b70*/  @!P1 BRA !P2, `(.L_x_42) ;  /* 0x0000000400249947 */ /* 0x000fea0005000000 */
[----:B------:R-:W-:-:S04]  /*2b80*/  LOP3.LUT P2, RZ, R2, 0x7fffffff, RZ, 0xc0, !PT ;  /* 0x7fffffff02ff7812 */ /* 0x000fc8000784c0ff */
[----:B------:R-:W-:-:S13]  /*2b90*/  PLOP3.LUT P1, PT, P1, P2, PT, 0x2f, 0xf2 ;  /* 0x0000000000f2781c */ /* 0x000fda0000f24577 */
[----:B------:R-:W-:Y:S05]  /*2ba0*/  @P1 BRA `(.L_x_43) ;  /* 0x0000000400101947 */ /* 0x000fea0003800000 */
[----:B------:R-:W-:-:S04]  /*2bb0*/  LOP3.LUT P1, RZ, R15, 0x7fffffff, RZ, 0xc0, !PT ;  /* 0x7fffffff0fff7812 */ /* 0x000fc8000782c0ff */
[----:B------:R-:W-:-:S13]  /*2bc0*/  PLOP3.LUT P0, PT, P0, P1, PT, 0x2f, 0xf2 ;  /* 0x0000000000f2781c */ /* 0x000fda0000702577 */
[----:B------:R-:W-:Y:S05]  /*2bd0*/  @P0 BRA `(.L_x_44) ;  /* 0x0000000000f80947 */ /* 0x000fea0003800000 */
[----:B------:R-:W-:Y:S02]  /*2be0*/  ISETP.GE.AND P0, PT, R16, RZ, PT ;  /* 0x000000ff1000720c */ /* 0x000fe40003f06270 */
[----:B------:R-:W-:-:S11]  /*2bf0*/  ISETP.GE.AND P1, PT, R17, RZ, PT ;  /* 0x000000ff1100720c */ /* 0x000fd60003f26270 */
[----:B------:R-:W-:Y:S01]  /*2c00*/  @P0 MOV R14, RZ ;  /* 0x000000ff000e0202 */ /* 0x000fe20000000f00 */
[----:B------:R-:W-:Y:S01]  /*2c10*/  @!P0 FFMA R2, R0, 1.84467440737095516160e+19, RZ ;  /* 0x5f80000000028823 */ /* 0x000fe200000000ff */
[----:B------:R-:W-:Y:S01]  /*2c20*/  @!P0 MOV R14, 0xffffffc0 ;  /* 0xffffffc0000e8802 */ /* 0x000fe20000000f00 */
[----:B------:R-:W-:-:S03]  /*2c30*/  @!P1 FFMA R15, R3, 1.84467440737095516160e+19, RZ ;  /* 0x5f800000030f9823 */ /* 0x000fc600000000ff */
[----:B------:R-:W-:-:S07]  /*2c40*/  @!P1 IADD3 R14, PT, PT, R14, 0x40, RZ ;  /* 0x000000400e0e9810 */ /* 0x000fce0007ffe0ff */
.L_x_40:
[----:B------:R-:W-:Y:S02]  /*2c50*/  LEA R0, R20, 0xc0800000, 0x17 ;  /* 0xc080000014007811 */ /* 0x000fe400078eb8ff */
[----:B------:R-:W-:Y:S02]  /*2c60*/  IADD3 R3, PT, PT, R19, -0x7f, RZ ;  /* 0xffffff8113037810 */ /* 0x000fe40007ffe0ff */
[----:B------:R-:W-:-:S03]  /*2c70*/  IADD3 R15, PT, PT, -R0, R15, RZ ;  /* 0x0000000f000f7210 */ /* 0x000fc60007ffe1ff */
[----:B------:R-:W-:Y:S01]  /*2c80*/  IMAD R0, R3, -0x800000, R2 ;  /* 0xff80000003007824 */ /* 0x000fe200078e0202 */
[----:B------:R-:W0:Y:S01]  /*2c90*/  MUFU.RCP R16, R15 ;  /* 0x0000000f00107308 */ /* 0x000e220000001000 */
[----:B------:R-:W-:Y:S01]  /*2ca0*/  FADD.FTZ R17, -R15, -RZ ;  /* 0x800000ff0f117221 */ /* 0x000fe20000010100 */
[----:B------:R-:W-:-:S04]  /*2cb0*/  IADD3 R3, PT, PT, R3, 0x7f, -R20 ;  /* 0x0000007f03037810 */ /* 0x000fc80007ffe814 */
[----:B------:R-:W-:Y:S01]  /*2cc0*/  IADD3 R3, PT, PT, R3, R14, RZ ;  /* 0x0000000e03037210 */ /* 0x000fe20007ffe0ff */
[----:B0-----:R-:W-:-:S04]  /*2cd0*/  FFMA R19, R16, R17, 1 ;  /* 0x3f80000010137423 */ /* 0x001fc80000000011 */
[----:B------:R-:W-:-:S04]  /*2ce0*/  FFMA R21, R16, R19, R16 ;  /* 0x0000001310157223 */ /* 0x000fc80000000010 */
[----:B------:R-:W-:-:S04]  /*2cf0*/  FFMA R2, R0, R21, RZ ;  /* 0x0000001500027223 */ /* 0x000fc800000000ff */
[----:B------:R-:W-:-:S04]  /*2d00*/  FFMA R19, R17, R2, R0 ;  /* 0x0000000211137223 */ /* 0x000fc80000000000 */
[----:B------:R-:W-:-:S04]  /*2d10*/  FFMA R16, R21, R19, R2 ;  /* 0x0000001315107223 */ /* 0x000fc80000000002 */
[----:B------:R-:W-:-:S04]  /*2d20*/  FFMA R17, R17, R16, R0 ;  /* 0x0000001011117223 */ /* 0x000fc80000000000 */
[----:B------:R-:W-:-:S05]  /*2d30*/  FFMA R2, R21, R17, R16 ;  /* 0x0000001115027223 */ /* 0x000fca0000000010 */
[----:B------:R-:W-:-:S04]  /*2d40*/  SHF.R.U32.HI R0, RZ, 0x17, R2 ;  /* 0x00000017ff007819 */ /* 0x000fc80000011602 */
[----:B------:R-:W-:-:S04]  /*2d50*/  LOP3.LUT R0, R0, 0xff, RZ, 0xc0, !PT ;  /* 0x000000ff00007812 */ /* 0x000fc800078ec0ff */
[----:B------:R-:W-:-:S04]  /*2d60*/  IADD3 R19, PT, PT, R0, R3, RZ ;  /* 0x0000000300137210 */ /* 0x000fc80007ffe0ff */
[----:B------:R-:W-:-:S04]  /*2d70*/  IADD3 R0, PT, PT, R19, -0x1, RZ ;  /* 0xffffffff13007810 */ /* 0x000fc80007ffe0ff */
[----:B------:R-:W-:-:S13]  /*2d80*/  ISETP.GE.U32.AND P0, PT, R0, 0xfe, PT ;  /* 0x000000fe0000780c */ /* 0x000fda0003f06070 */
[----:B------:R-:W-:Y:S05]  /*2d90*/  @!P0 BRA `(.L_x_45) ;  /* 0x0000000000808947 */ /* 0x000fea0003800000 */
[----:B------:R-:W-:-:S13]  /*2da0*/  ISETP.GT.AND P0, PT, R19, 0xfe, PT ;  /* 0x000000fe1300780c */ /* 0x000fda0003f04270 */
[----:B------:R-:W-:Y:S05]  /*2db0*/  @P0 BRA `(.L_x_46) ;  /* 0x00000000006c0947 */ /* 0x000fea0003800000 */
[----:B------:R-:W-:-:S13]  /*2dc0*/  ISETP.GE.AND P0, PT, R19, 0x1, PT ;  /* 0x000000011300780c */ /* 0x000fda0003f06270 */
[----:B------:R-:W-:Y:S05]  /*2dd0*/  @P0 BRA `(.L_x_47) ;  /* 0x0000000000980947 */ /* 0x000fea0003800000 */
[----:B------:R-:W-:Y:S02]  /*2de0*/  ISETP.GE.AND P0, PT, R19, -0x18, PT ;  /* 0xffffffe81300780c */ /* 0x000fe40003f06270 */
[----:B------:R-:W-:-:S11]  /*2df0*/  LOP3.LUT R2, R2, 0x80000000, RZ, 0xc0, !PT ;  /* 0x8000000002027812 */ /* 0x000fd600078ec0ff */
[----:B------:R-:W-:Y:S05]  /*2e00*/  @!P0 BRA `(.L_x_47) ;  /* 0x00000000008c8947 */ /* 0x000fea0003800000 */
[-CC-:B------:R-:W-:Y:S01]  /*2e10*/  FFMA.RZ R0, R21, R17.reuse, R16.reuse ;  /* 0x0000001115007223 */ /* 0x180fe2000000c010 */
[----:B------:R-:W-:Y:S01]  /*2e20*/  IADD3 R15, PT, PT, R19, 0x20, RZ ;  /* 0x00000020130f7810 */ /* 0x000fe20007ffe0ff */
[-CC-:B------:R-:W-:Y:S01]  /*2e30*/  FFMA.RM R3, R21, R17.reuse, R16.reuse ;  /* 0x0000001115037223 */ /* 0x180fe20000004010 */
[----:B------:R-:W-:Y:S02]  /*2e40*/  ISETP.NE.AND P2, PT, R19, RZ, PT ;  /* 0x000000ff1300720c */ /* 0x000fe40003f45270 */
[----:B------:R-:W-:Y:S01]  /*2e50*/  LOP3.LUT R14, R0, 0x7fffff, RZ, 0xc0, !PT ;  /* 0x007fffff000e7812 */ /* 0x000fe200078ec0ff */
[----:B------:R-:W-:Y:S01]  /*2e60*/  FFMA.RP R0, R21, R17, R16 ;  /* 0x0000001115007223 */ /* 0x000fe20000008010 */
[C---:B------:R-:W-:Y:S02]  /*2e70*/  ISETP.NE.AND P1, PT, R19.reuse, RZ, PT ;  /* 0x000000ff1300720c */ /* 0x040fe40003f25270 */
[----:B------:R-:W-:Y:S02]  /*2e80*/  LOP3.LUT R14, R14, 0x800000, RZ, 0xfc, !PT ;  /* 0x008000000e0e7812 */ /* 0x000fe400078efcff */
[----:B------:R-:W-:-:S02]  /*2e90*/  IADD3 R16, PT, PT, -R19, RZ, RZ ;  /* 0x000000ff13107210 */ /* 0x000fc40007ffe1ff */
[----:B------:R-:W-:Y:S02]  /*2ea0*/  SHF.L.U32 R15, R14, R15, RZ ;  /* 0x0000000f0e0f7219 */ /* 0x000fe400000006ff */
[----:B------:R-:W-:Y:S02]  /*2eb0*/  FSETP.NEU.FTZ.AND P0, PT, R0, R3, PT ;  /* 0x000000030000720b */ /* 0x000fe40003f1d000 */
[----:B------:R-:W-:Y:S02]  /*2ec0*/  SEL R3, R16, RZ, P2 ;  /* 0x000000ff10037207 */ /* 0x000fe40001000000 */
[----:B------:R-:W-:Y:S02]  /*2ed0*/  ISETP.NE.AND P1, PT, R15, RZ, P1 ;  /* 0x000000ff0f00720c */ /* 0x000fe40000f25270 */
[----:B------:R-:W-:Y:S02]  /*2ee0*/  SHF.R.U32.HI R3, RZ, R3, R14 ;  /* 0x00000003ff037219 */ /* 0x000fe4000001160e */
[----:B------:R-:W-:-:S02]  /*2ef0*/  PLOP3.LUT P0, PT, P0, P1, PT, 0xf8, 0x8f ;  /* 0x00000000008f781c */ /* 0x000fc40000703f70 */
[----:B------:R-:W-:Y:S02]  /*2f00*/  SHF.R.U32.HI R15, RZ, 0x1, R3 ;  /* 0x00000001ff0f7819 */ /* 0x000fe40000011603 */
[----:B------:R-:W-:-:S04]  /*2f10*/  SEL R0, RZ, 0x1, !P0 ;  /* 0x00000001ff007807 */ /* 0x000fc80004000000 */
[----:B------:R-:W-:-:S04]  /*2f20*/  LOP3.LUT R0, R0, 0x1, R15, 0xf8, !PT ;  /* 0x0000000100007812 */ /* 0x000fc800078ef80f */
[----:B------:R-:W-:-:S04]  /*2f30*/  LOP3.LUT R0, R0, R3, RZ, 0xc0, !PT ;  /* 0x0000000300007212 */ /* 0x000fc800078ec0ff */
[----:B------:R-:W-:-:S04]  /*2f40*/  IADD3 R15, PT, PT, R15, R0, RZ ;  /* 0x000000000f0f7210 */ /* 0x000fc80007ffe0ff */
[----:B------:R-:W-:Y:S01]  /*2f50*/  LOP3.LUT R2, R15, R2, RZ, 0xfc, !PT ;  /* 0x000000020f027212 */ /* 0x000fe200078efcff */
[----:B------:R-:W-:Y:S06]  /*2f60*/  BRA `(.L_x_47) ;  /* 0x0000000000347947 */ /* 0x000fec0003800000 */
.L_x_46:
[----:B------:R-:W-:-:S04]  /*2f70*/  LOP3.LUT R2, R2, 0x80000000, RZ, 0xc0, !PT ;  /* 0x8000000002027812 */ /* 0x000fc800078ec0ff */
[----:B------:R-:W-:Y:S01]  /*2f80*/  LOP3.LUT R2, R2, 0x7f800000, RZ, 0xfc, !PT ;  /* 0x7f80000002027812 */ /* 0x000fe200078efcff */
[----:B------:R-:W-:Y:S06]  /*2f90*/  BRA `(.L_x_47) ;  /* 0x0000000000287947 */ /* 0x000fec0003800000 */
.L_x_45:
[----:B------:R-:W-:Y:S01]  /*2fa0*/  LEA R2, R3, R2, 0x17 ;  /* 0x0000000203027211 */ /* 0x000fe200078eb8ff */
[----:B------:R-:W-:Y:S06]  /*2fb0*/  BRA `(.L_x_47) ;  /* 0x0000000000207947 */ /* 0x000fec0003800000 */
.L_x_44:
[----:B------:R-:W-:-:S04]  /*2fc0*/  LOP3.LUT R2, R15, 0x80000000, R2, 0x48, !PT ;  /* 0x800000000f027812 */ /* 0x000fc800078e4802 */
[----:B------:R-:W-:Y:S01]  /*2fd0*/  LOP3.LUT R2, R2, 0x7f800000, RZ, 0xfc, !PT ;  /* 0x7f80000002027812 */ /* 0x000fe200078efcff */
[----:B------:R-:W-:Y:S06]  /*2fe0*/  BRA `(.L_x_47) ;  /* 0x0000000000147947 */ /* 0x000fec0003800000 */
.L_x_43:
[----:B------:R-:W-:Y:S01]  /*2ff0*/  LOP3.LUT R2, R15, 0x80000000, R2, 0x48, !PT ;  /* 0x800000000f027812 */ /* 0x000fe200078e4802 */
[----:B------:R-:W-:Y:S06]  /*3000*/  BRA `(.L_x_47) ;  /* 0x00000000000c7947 */ /* 0x000fec0003800000 */
.L_x_42:
[----:B------:R-:W0:Y:S01]  /*3010*/  MUFU.RSQ R2, -QNAN ;  /* 0xffc0000000027908 */ /* 0x000e220000001400 */
[----:B------:R-:W-:Y:S05]  /*3020*/  BRA `(.L_x_47) ;  /* 0x0000000000047947 */ /* 0x000fea0003800000 */
.L_x_41:
[----:B------:R-:W-:-:S07]  /*3030*/  FADD.FTZ R2, R0, R3 ;  /* 0x0000000300027221 */ /* 0x000fce0000010000 */
.L_x_47:
[----:B------:R-:W-:Y:S01]  /*3040*/  HFMA2 R3, -RZ, RZ, 0, 0 ;  /* 0x00000000ff037431 */ /* 0x000fe200000001ff */
[----:B0-----:R-:W-:Y:S02]  /*3050*/  MOV R15, R2 ;  /* 0x00000002000f7202 */ /* 0x001fe40000000f00 */
[----:B------:R-:W-:-:S04]  /*3060*/  MOV R2, R18 ;  /* 0x0000001200027202 */ /* 0x000fc80000000f00 */
[----:B------:R-:W-:Y:S05]  /*3070*/  RET.REL.NODEC R2 `(_Z17attn_naive_kernelPKfS0_S0_Pf) ;  /* 0xffffffcc02e07950 */ /* 0x000fea0003c3ffff */
.L_x_48:
        /* <DEDUP_REMOVED lines=16> */
.L_x_50:


//--------------------- .nv.shared._Z19flashattn_v1_kernelPKfS0_S0_Pf --------------------------
	.section	.nv.shared._Z19flashattn_v1_kernelPKfS0_S0_Pf,"aw",@nobits
	.sectionflags	@""
	.align	16
	.zero		1024


//--------------------- .nv.shared.reserved.0     --------------------------
	.section	.nv.shared.reserved.0,"aw",@nobits
	.weak		__nv_reservedSMEM_offset_0_alias
	.size		__nv_reservedSMEM_offset_0_alias, 0, 64
	.other		__nv_reservedSMEM_offset_0_alias,@"STO_CUDA_RESERVED_SHARED STV_DEFAULT"
__nv_reservedSMEM_offset_0_alias:
	.zero		0
	.zero		64


//--------------------- .nv.shared._Z17attn_naive_kernelPKfS0_S0_Pf --------------------------
	.section	.nv.shared._Z17attn_naive_kernelPKfS0_S0_Pf,"aw",@nobits
	.sectionflags	@""
	.align	16
	.zero		1024


//--------------------- .nv.constant0._Z19flashattn_v1_kernelPKfS0_S0_Pf --------------------------
	.section	.nv.constant0._Z19flashattn_v1_kernelPKfS0_S0_Pf,"a",@progbits
	.sectionflags	@""
	.align	4
.nv.constant0._Z19flashattn_v1_kernelPKfS0_S0_Pf:
	.zero		928


//--------------------- .nv.constant0._Z17attn_naive_kernelPKfS0_S0_Pf --------------------------
	.section	.nv.constant0._Z17attn_naive_kernelPKfS0_S0_Pf,"a",@progbits
	.sectionflags	@""
	.align	4
.nv.constant0._Z17attn_naive_kernelPKfS0_S0_Pf:
	.zero		928


//--------------------- SYMBOLS --------------------------

	.type		.nv.reservedSmem.offset0,@object
	.size		.nv.reservedSmem.offset0,0x4
	.type		.nv.reservedSmem.cap,@object
	.size		.nv.reservedSmem.cap,0x4
